// auto-generated by cutlass_sweep.gemm — config: {"arch": "sm_100", "cluster_m": 1, "cluster_n": 1, "dtype": "int8", "dtype_b": "int8", "layout": "nt", "stages": 4, "tile_k": 32, "tile_m": 64, "tile_n": 256}
#include "cutlass/cutlass.h"
#include "cutlass/gemm/collective/collective_builder.hpp"
#include "cutlass/gemm/device/gemm_universal_adapter.h"
#include "cutlass/gemm/kernel/gemm_universal.hpp"
#include "cutlass/epilogue/collective/collective_builder.hpp"

using ElemA = int8_t;
using ElemB = int8_t;
using ElemCD = int8_t;
using Acc  = int32_t;
using TileShape    = cute::Shape<cute::_64, cute::_256, cute::_32>;
using ClusterShape = cute::Shape<cute::_1, cute::_1, cute::_1>;

using CollectiveEpilogue = typename cutlass::epilogue::collective::CollectiveBuilder<
    cutlass::arch::Sm100, cutlass::arch::OpClassTensorOp,
    TileShape, ClusterShape,
    cutlass::epilogue::collective::EpilogueTileAuto,
    Acc, Acc,
    ElemCD, cutlass::layout::RowMajor, 128 / cutlass::sizeof_bits<ElemCD>::value,
    ElemCD, cutlass::layout::RowMajor, 128 / cutlass::sizeof_bits<ElemCD>::value,
    cutlass::epilogue::collective::EpilogueScheduleAuto
  >::CollectiveOp;

using CollectiveMainloop = typename cutlass::gemm::collective::CollectiveBuilder<
    cutlass::arch::Sm100, cutlass::arch::OpClassTensorOp,
    ElemA, cutlass::layout::RowMajor, 128 / cutlass::sizeof_bits<ElemA>::value,
    ElemB, cutlass::layout::ColumnMajor, 128 / cutlass::sizeof_bits<ElemB>::value,
    Acc,
    TileShape, ClusterShape,
    cutlass::gemm::collective::StageCount<4>,
    cutlass::gemm::collective::KernelScheduleAuto
  >::CollectiveOp;

using GemmKernel = cutlass::gemm::kernel::GemmUniversal<
    cute::Shape<int,int,int,int>,
    CollectiveMainloop,
    CollectiveEpilogue
>;
using Gemm = cutlass::gemm::device::GemmUniversalAdapter<GemmKernel>;

// Force the device kernel symbol into the cubin without needing a host main.
auto* _anchor = &cutlass::device_kernel<GemmKernel>;


// ===== COMPILED SASS (sm_100a) =====

	.target	sm_100a

	.elftype	@"ET_EXEC"


//--------------------- .note.nv.tkinfo           --------------------------
	.section	.note.nv.tkinfo,"",@"SHT_NOTE"
	.sectionflags	@"SHF_NOTE_NV_TKINFO"
	.tkinfo
        /*0018*/ 	.word	0x00000002
        /*0030*/ 	.string	""
        /*0030*/ 	.string	"ptxas"
        /*0030*/ 	.string	"Cuda compilation tools, release 13.0, V13.0.88"
        /*0030*/ 	.string	"Build cuda_13.0.r13.0/compiler.36424714_0"
        /*0030*/ 	.string	"-arch sm_100a -m 64 "



//--------------------- .note.nv.cuinfo           --------------------------
	.section	.note.nv.cuinfo,"",@"SHT_NOTE"
	.sectionflags	@"SHF_NOTE_NV_CUINFO"
        /*0018*/ 	.short	0x0002
        /*001a*/ 	.short	0x0064
        /*001c*/ 	.short	0x0082
	.zero		2


//--------------------- .nv.info                  --------------------------
	.section	.nv.info,"",@"SHT_CUDA_INFO"
	.align	4


	//----- nvinfo : EIATTR_REGCOUNT
	.align		4
        /*0000*/ 	.byte	0x04, 0x2f
        /*0002*/ 	.short	(.L_20 - .L_19)
	.align		4
.L_19:
        /*0004*/ 	.word	index@(_ZN7cutlass13device_kernelINS_4gemm6kernel13GemmUniversalIN4cute5tupleIJiiiiEEENS1_10collective13CollectiveMmaINS1_35MainloopSm100TmaUmmaWarpSpecializedILi4ELi2ELi4ENS5_IJNS4_1CILi1EEESB_SB_EEEEENS5_IJNSA_ILi64EEENSA_ILi256EEENSA_ILi32EEEEEEaNS5_IJlSB_lEEEaSI_NS4_8TiledMMAINS4_8MMA_AtomIJNS4_15SM100_MMA_S8_SSIaaiLi64ELi256ELNS4_4UMMA5MajorE0ELSN_0ELNSM_8SaturateE0EEEEEENS4_6LayoutISC_NS5_IJNSA_ILi0EEESS_SS_EEEEENS5_IJNS4_10UnderscoreESV_SV_EEEEENS4_13SM90_TMA_LOADENS4_14ComposedLayoutINS4_7SwizzleILi1ELi4ELi3EEENS4_18smem_ptr_flag_bitsILi8EEENSR_INS5_IJNSA_ILi8EEESG_EEENS5_IJSG_SB_EEEEEEEvNS4_8identityESY_S18_vS19_EENS_8epilogue10collective18CollectiveEpilogueINS1B_23Sm100TmaWarpSpecializedILi4ELi2ELi32ELb0ELb0EEEJSH_NS5_IJNSR_ISE_SB_EES1G_EEEaSI_aSI_NS1B_6fusion15FusionCallbacksIS1F_NS1I_17LinearCombinationIaiaiLNS_15FloatRoundStyleE2EEESH_S1H_JEEENS4_5SM1004TMEM4LOAD26SM100_TMEM_LOAD_16dp32b32xESY_NSZ_INS10_ILi2ELi4ELi3EEES13_NSR_INS5_IJS14_SE_EEENS5_IJSE_SB_EEEEEEENS4_39AutoVectorizingCopyWithAssumedAlignmentILi128EEENS4_14SM90_TMA_STOREES1W_S1Y_S1Y_EEEvvEEEEvNT_6ParamsE)
        /*0008*/ 	.word	0x0000007a


	//----- nvinfo : EIATTR_FRAME_SIZE
	.align		4
.L_20:
        /*000c*/ 	.byte	0x04, 0x11
        /*000e*/ 	.short	(.L_22 - .L_21)
	.align		4
.L_21:
        /*0010*/ 	.word	index@($__internal_2_$__cuda_sm10x_tcgen05_guardrail_trap_unallocated_columns_being_dealloced)
        /*0014*/ 	.word	0x00000000


	//----- nvinfo : EIATTR_FRAME_SIZE
	.align		4
.L_22:
        /*0018*/ 	.byte	0x04, 0x11
        /*001a*/ 	.short	(.L_24 - .L_23)
	.align		4
.L_23:
        /*001c*/ 	.word	index@($__internal_1_$__cuda_sm10x_tcgen05_guardrail_trap_phase_invalid_during_alloc)
        /*0020*/ 	.word	0x00000000


	//----- nvinfo : EIATTR_FRAME_SIZE
	.align		4
.L_24:
        /*0024*/ 	.byte	0x04, 0x11
        /*0026*/ 	.short	(.L_26 - .L_25)
	.align		4
.L_25:
        /*0028*/ 	.word	index@($__internal_0_$__cuda_sm10x_tcgen05_guardrail_trap_col_being_dealloced_not_returned_by_alloc)
        /*002c*/ 	.word	0x00000000


	//----- nvinfo : EIATTR_FRAME_SIZE
	.align		4
.L_26:
        /*0030*/ 	.byte	0x04, 0x11
        /*0032*/ 	.short	(.L_28 - .L_27)
	.align		4
.L_27:
        /*0034*/ 	.word	index@(_ZN7cutlass13device_kernelINS_4gemm6kernel13GemmUniversalIN4cute5tupleIJiiiiEEENS1_10collective13CollectiveMmaINS1_35MainloopSm100TmaUmmaWarpSpecializedILi4ELi2ELi4ENS5_IJNS4_1CILi1EEESB_SB_EEEEENS5_IJNSA_ILi64EEENSA_ILi256EEENSA_ILi32EEEEEEaNS5_IJlSB_lEEEaSI_NS4_8TiledMMAINS4_8MMA_AtomIJNS4_15SM100_MMA_S8_SSIaaiLi64ELi256ELNS4_4UMMA5MajorE0ELSN_0ELNSM_8SaturateE0EEEEEENS4_6LayoutISC_NS5_IJNSA_ILi0EEESS_SS_EEEEENS5_IJNS4_10UnderscoreESV_SV_EEEEENS4_13SM90_TMA_LOADENS4_14ComposedLayoutINS4_7SwizzleILi1ELi4ELi3EEENS4_18smem_ptr_flag_bitsILi8EEENSR_INS5_IJNSA_ILi8EEESG_EEENS5_IJSG_SB_EEEEEEEvNS4_8identityESY_S18_vS19_EENS_8epilogue10collective18CollectiveEpilogueINS1B_23Sm100TmaWarpSpecializedILi4ELi2ELi32ELb0ELb0EEEJSH_NS5_IJNSR_ISE_SB_EES1G_EEEaSI_aSI_NS1B_6fusion15FusionCallbacksIS1F_NS1I_17LinearCombinationIaiaiLNS_15FloatRoundStyleE2EEESH_S1H_JEEENS4_5SM1004TMEM4LOAD26SM100_TMEM_LOAD_16dp32b32xESY_NSZ_INS10_ILi2ELi4ELi3EEES13_NSR_INS5_IJS14_SE_EEENS5_IJSE_SB_EEEEEEENS4_39AutoVectorizingCopyWithAssumedAlignmentILi128EEENS4_14SM90_TMA_STOREES1W_S1Y_S1Y_EEEvvEEEEvNT_6ParamsE)
        /*0038*/ 	.word	0x00000000


	//----- nvinfo : EIATTR_MIN_STACK_SIZE
	.align		4
.L_28:
        /*003c*/ 	.byte	0x04, 0x12
        /*003e*/ 	.short	(.L_30 - .L_29)
	.align		4
.L_29:
        /*0040*/ 	.word	index@(_ZN7cutlass13device_kernelINS_4gemm6kernel13GemmUniversalIN4cute5tupleIJiiiiEEENS1_10collective13CollectiveMmaINS1_35MainloopSm100TmaUmmaWarpSpecializedILi4ELi2ELi4ENS5_IJNS4_1CILi1EEESB_SB_EEEEENS5_IJNSA_ILi64EEENSA_ILi256EEENSA_ILi32EEEEEEaNS5_IJlSB_lEEEaSI_NS4_8TiledMMAINS4_8MMA_AtomIJNS4_15SM100_MMA_S8_SSIaaiLi64ELi256ELNS4_4UMMA5MajorE0ELSN_0ELNSM_8SaturateE0EEEEEENS4_6LayoutISC_NS5_IJNSA_ILi0EEESS_SS_EEEEENS5_IJNS4_10UnderscoreESV_SV_EEEEENS4_13SM90_TMA_LOADENS4_14ComposedLayoutINS4_7SwizzleILi1ELi4ELi3EEENS4_18smem_ptr_flag_bitsILi8EEENSR_INS5_IJNSA_ILi8EEESG_EEENS5_IJSG_SB_EEEEEEEvNS4_8identityESY_S18_vS19_EENS_8epilogue10collective18CollectiveEpilogueINS1B_23Sm100TmaWarpSpecializedILi4ELi2ELi32ELb0ELb0EEEJSH_NS5_IJNSR_ISE_SB_EES1G_EEEaSI_aSI_NS1B_6fusion15FusionCallbacksIS1F_NS1I_17LinearCombinationIaiaiLNS_15FloatRoundStyleE2EEESH_S1H_JEEENS4_5SM1004TMEM4LOAD26SM100_TMEM_LOAD_16dp32b32xESY_NSZ_INS10_ILi2ELi4ELi3EEES13_NSR_INS5_IJS14_SE_EEENS5_IJSE_SB_EEEEEEENS4_39AutoVectorizingCopyWithAssumedAlignmentILi128EEENS4_14SM90_TMA_STOREES1W_S1Y_S1Y_EEEvvEEEEvNT_6ParamsE)
        /*0044*/ 	.word	0x00000000
.L_30:


//--------------------- .nv.compat                --------------------------
	.section	.nv.compat,"",@"SHT_CUDA_COMPAT_INFO"
	.align	4
        /*0000*/ 	.byte	0x02, 0x09, 0x01, 0x00, 0x02, 0x02, 0x03, 0x00, 0x02, 0x05, 0x06, 0x00, 0x03, 0x07, 0x01, 0x01
        /*0010*/ 	.byte	0x02, 0x03, 0x01, 0x00, 0x02, 0x06, 0x01, 0x00, 0x04, 0x0b, 0x08, 0x00, 0x01, 0x00, 0x00, 0x00
        /*0020*/ 	.byte	0x00, 0x00, 0x00, 0x00


//--------------------- .nv.info._ZN7cutlass13device_kernelINS_4gemm6kernel13GemmUniversalIN4cute5tupleIJiiiiEEENS1_10collective13CollectiveMmaINS1_35MainloopSm100TmaUmmaWarpSpecializedILi4ELi2ELi4ENS5_IJNS4_1CILi1EEESB_SB_EEEEENS5_IJNSA_ILi64EEENSA_ILi256EEENSA_ILi32EEEEEEaNS5_IJlSB_lEEEaSI_NS4_8TiledMMAINS4_8MMA_AtomIJNS4_15SM100_MMA_S8_SSIaaiLi64ELi256ELNS4_4UMMA5MajorE0ELSN_0ELNSM_8SaturateE0EEEEEENS4_6LayoutISC_NS5_IJNSA_ILi0EEESS_SS_EEEEENS5_IJNS4_10UnderscoreESV_SV_EEEEENS4_13SM90_TMA_LOADENS4_14ComposedLayoutINS4_7SwizzleILi1ELi4ELi3EEENS4_18smem_ptr_flag_bitsILi8EEENSR_INS5_IJNSA_ILi8EEESG_EEENS5_IJSG_SB_EEEEEEEvNS4_8identityESY_S18_vS19_EENS_8epilogue10collective18CollectiveEpilogueINS1B_23Sm100TmaWarpSpecializedILi4ELi2ELi32ELb0ELb0EEEJSH_NS5_IJNSR_ISE_SB_EES1G_EEEaSI_aSI_NS1B_6fusion15FusionCallbacksIS1F_NS1I_17LinearCombinationIaiaiLNS_15FloatRoundStyleE2EEESH_S1H_JEEENS4_5SM1004TMEM4LOAD26SM100_TMEM_LOAD_16dp32b32xESY_NSZ_INS10_ILi2ELi4ELi3EEES13_NSR_INS5_IJS14_SE_EEENS5_IJSE_SB_EEEEEEENS4_39AutoVectorizingCopyWithAssumedAlignmentILi128EEENS4_14SM90_TMA_STOREES1W_S1Y_S1Y_EEEvvEEEEvNT_6ParamsE --------------------------
	.section	.nv.info._ZN7cutlass13device_kernelINS_4gemm6kernel13GemmUniversalIN4cute5tupleIJiiiiEEENS1_10collective13CollectiveMmaINS1_35MainloopSm100TmaUmmaWarpSpecializedILi4ELi2ELi4ENS5_IJNS4_1CILi1EEESB_SB_EEEEENS5_IJNSA_ILi64EEENSA_ILi256EEENSA_ILi32EEEEEEaNS5_IJlSB_lEEEaSI_NS4_8TiledMMAINS4_8MMA_AtomIJNS4_15SM100_MMA_S8_SSIaaiLi64ELi256ELNS4_4UMMA5MajorE0ELSN_0ELNSM_8SaturateE0EEEEEENS4_6LayoutISC_NS5_IJNSA_ILi0EEESS_SS_EEEEENS5_IJNS4_10UnderscoreESV_SV_EEEEENS4_13SM90_TMA_LOADENS4_14ComposedLayoutINS4_7SwizzleILi1ELi4ELi3EEENS4_18smem_ptr_flag_bitsILi8EEENSR_INS5_IJNSA_ILi8EEESG_EEENS5_IJSG_SB_EEEEEEEvNS4_8identityESY_S18_vS19_EENS_8epilogue10collective18CollectiveEpilogueINS1B_23Sm100TmaWarpSpecializedILi4ELi2ELi32ELb0ELb0EEEJSH_NS5_IJNSR_ISE_SB_EES1G_EEEaSI_aSI_NS1B_6fusion15FusionCallbacksIS1F_NS1I_17LinearCombinationIaiaiLNS_15FloatRoundStyleE2EEESH_S1H_JEEENS4_5SM1004TMEM4LOAD26SM100_TMEM_LOAD_16dp32b32xESY_NSZ_INS10_ILi2ELi4ELi3EEES13_NSR_INS5_IJS14_SE_EEENS5_IJSE_SB_EEEEEEENS4_39AutoVectorizingCopyWithAssumedAlignmentILi128EEENS4_14SM90_TMA_STOREES1W_S1Y_S1Y_EEEvvEEEEvNT_6ParamsE,"",@"SHT_CUDA_INFO"
	.sectionflags	@""
	.align	4


	//----- nvinfo : EIATTR_CUDA_API_VERSION
	.align		4
        /*0000*/ 	.byte	0x04, 0x37
        /*0002*/ 	.short	(.L_32 - .L_31)
.L_31:
        /*0004*/ 	.word	0x00000082


	//----- nvinfo : EIATTR_KPARAM_INFO
	.align		4
.L_32:
        /*0008*/ 	.byte	0x04, 0x17
        /*000a*/ 	.short	(.L_34 - .L_33)
.L_33:
        /*000c*/ 	.word	0x00000000
        /*0010*/ 	.short	0x0000
        /*0012*/ 	.short	0x0000
        /*0014*/ 	.byte	0x00, 0xf0, 0x01, 0x20


	//----- nvinfo : EIATTR_AT_ENTRY_FRAGMENTS
	.align		4
.L_34:
        /*0018*/ 	.byte	0x04, 0x4f
        /*001a*/ 	.short	(.L_36 - .L_35)


	//   ....[0]....
.L_35:
        /*001c*/ 	.word	0x00000006


	//----- nvinfo : EIATTR_RESERVED_SMEM_USED
	.align		4
.L_36:
        /*0020*/ 	.byte	0x01, 0x41
	.zero		2


	//----- nvinfo : EIATTR_SPARSE_MMA_MASK
	.align		4
        /*0024*/ 	.byte	0x03, 0x50
        /*0026*/ 	.short	0x0000


	//----- nvinfo : EIATTR_TCGEN05_1CTA_USED
	.align		4
        /*0028*/ 	.byte	0x01, 0x51
	.zero		2


	//----- nvinfo : EIATTR_MAXREG_COUNT
	.align		4
        /*002c*/ 	.byte	0x03, 0x1b
        /*002e*/ 	.short	0x00ff


	//----- nvinfo : EIATTR_NUM_BARRIERS
	.align		4
        /*0030*/ 	.byte	0x02, 0x4c
        /*0032*/ 	.byte	0x07
	.zero		1


	//----- nvinfo : EIATTR_EXTERNS
	.align		4
        /*0034*/ 	.byte	0x04, 0x0f
        /*0036*/ 	.short	(.L_38 - .L_37)


	//   ....[0]....
	.align		4
.L_37:
        /*0038*/ 	.word	index@(__assertfail)


	//----- nvinfo : EIATTR_MERCURY_ISA_VERSION
	.align		4
.L_38:
        /*003c*/ 	.byte	0x03, 0x5f
        /*003e*/ 	.short	0x0101


	//----- nvinfo : EIATTR_INT_WARP_WIDE_INSTR_OFFSETS
	.align		4
        /*0040*/ 	.byte	0x04, 0x31
        /*0042*/ 	.short	(.L_40 - .L_39)


	//   ....[0]....
.L_39:
        /*0044*/ 	.word	0x00001de0


	//   ....[1]....
        /*0048*/ 	.word	0x00003740


	//   ....[2]....
        /*004c*/ 	.word	0x00003760


	//   ....[3]....
        /*0050*/ 	.word	0x00003790


	//   ....[4]....
        /*0054*/ 	.word	0x000040d0


	//   ....[5]....
        /*0058*/ 	.word	0x00004140


	//   ....[6]....
        /*005c*/ 	.word	0x00004220


	//   ....[7]....
        /*0060*/ 	.word	0x000042a0


	//   ....[8]....
        /*0064*/ 	.word	0x000043b0


	//   ....[9]....
        /*0068*/ 	.word	0x00004440


	//   ....[10]....
        /*006c*/ 	.word	0x00004620


	//   ....[11]....
        /*0070*/ 	.word	0x00004780


	//----- nvinfo : EIATTR_COOP_GROUP_MASK_REGIDS
	.align		4
.L_40:
        /*0074*/ 	.byte	0x04, 0x29
        /*0076*/ 	.short	(.L_42 - .L_41)


	//   ....[0]....
.L_41:
        /*0078*/ 	.word	0xffffffff


	//   ....[1]....
        /*007c*/ 	.word	0xffffffff


	//   ....[2]....
        /*0080*/ 	.word	0xffffffff


	//   ....[3]....
        /*0084*/ 	.word	0xffffffff


	//   ....[4]....
        /*0088*/ 	.word	0xffffffff


	//   ....[5]....
        /*008c*/ 	.word	0xffffffff


	//   ....[6]....
        /*0090*/ 	.word	0xffffffff


	//   ....[7]....
        /*0094*/ 	.word	0xffffffff


	//   ....[8]....
        /*0098*/ 	.word	0xffffffff


	//   ....[9]....
        /*009c*/ 	.word	0xffffffff


	//   ....[10]....
        /*00a0*/ 	.word	0xffffffff


	//   ....[11]....
        /*00a4*/ 	.word	0xffffffff


	//   ....[12]....
        /*00a8*/ 	.word	0xffffffff


	//----- nvinfo : EIATTR_COOP_GROUP_INSTR_OFFSETS
	.align		4
.L_42:
        /*00ac*/ 	.byte	0x04, 0x28
        /*00ae*/ 	.short	(.L_44 - .L_43)


	//   ....[0]....
.L_43:
        /*00b0*/ 	.word	0x00000090


	//   ....[1]....
        /*00b4*/ 	.word	0x000004d0


	//   ....[2]....
        /*00b8*/ 	.word	0x00000640


	//   ....[3]....
        /*00bc*/ 	.word	0x000007e0


	//   ....[4]....
        /*00c0*/ 	.word	0x000008e0


	//   ....[5]....
        /*00c4*/ 	.word	0x00000a50


	//   ....[6]....
        /*00c8*/ 	.word	0x00000bf0


	//   ....[7]....
        /*00cc*/ 	.word	0x00001cc0


	//   ....[8]....
        /*00d0*/ 	.word	0x00002aa0


	//   ....[9]....
        /*00d4*/ 	.word	0x00002cb0


	//   ....[10]....
        /*00d8*/ 	.word	0x00002ce0


	//   ....[11]....
        /*00dc*/ 	.word	0x00003620


	//   ....[12]....
        /*00e0*/ 	.word	0x00003850


	//----- nvinfo : EIATTR_VRC_CTA_INIT_COUNT
	.align		4
.L_44:
        /*00e4*/ 	.byte	0x02, 0x4a
        /*00e6*/ 	.byte	0x80
	.zero		1


	//----- nvinfo : EIATTR_SYSCALL_OFFSETS
	.align		4
        /*00e8*/ 	.byte	0x04, 0x46
        /*00ea*/ 	.short	(.L_46 - .L_45)


	//   ....[0]....
.L_45:
        /*00ec*/ 	.word	0x00005210


	//   ....[1]....
        /*00f0*/ 	.word	0x00005350


	//   ....[2]....
        /*00f4*/ 	.word	0x00005b50


	//   ....[3]....
        /*00f8*/ 	.word	0x00006900


	//   ....[4]....
        /*00fc*/ 	.word	0x00007640


	//   ....[5]....
        /*0100*/ 	.word	0x000083b0


	//----- nvinfo : EIATTR_MBARRIER_INSTR_OFFSETS
	.align		4
.L_46:
        /*0104*/ 	.byte	0x04, 0x39
        /*0106*/ 	.short	(.L_48 - .L_47)


	//   ....[0]....
.L_47:
        /*0108*/ 	.word	0x000005b0
        /*010c*/ 	.word	0x000000ff
        /*0110*/ 	.word	0x00000000
        /*0114*/ 	.short	0x0100
        /*0116*/ 	.byte	0x05
	.zero		1


	//   ....[1]....
        /*0118*/ 	.word	0x000005c0
        /*011c*/ 	.word	0x000000ff
        /*0120*/ 	.word	0x00000020
        /*0124*/ 	.short	0x0100
        /*0126*/ 	.byte	0x05
	.zero		1


	//   ....[2]....
        /*0128*/ 	.word	0x000005d0
        /*012c*/ 	.word	0x000000ff
        /*0130*/ 	.word	0x00000008
        /*0134*/ 	.short	0x0100
        /*0136*/ 	.byte	0x05
	.zero		1


	//   ....[3]....
        /*0138*/ 	.word	0x000005e0
        /*013c*/ 	.word	0x000000ff
        /*0140*/ 	.word	0x00000028
        /*0144*/ 	.short	0x0100
        /*0146*/ 	.byte	0x05
	.zero		1


	//   ....[4]....
        /*0148*/ 	.word	0x000005f0
        /*014c*/ 	.word	0x000000ff
        /*0150*/ 	.word	0x00000010
        /*0154*/ 	.short	0x0100
        /*0156*/ 	.byte	0x05
	.zero		1


	//   ....[5]....
        /*0158*/ 	.word	0x00000600
        /*015c*/ 	.word	0x000000ff
        /*0160*/ 	.word	0x00000030
        /*0164*/ 	.short	0x0100
        /*0166*/ 	.byte	0x05
	.zero		1


	//   ....[6]....
        /*0168*/ 	.word	0x00000610
        /*016c*/ 	.word	0x000000ff
        /*0170*/ 	.word	0x00000018
        /*0174*/ 	.short	0x0100
        /*0176*/ 	.byte	0x05
	.zero		1


	//   ....[7]....
        /*0178*/ 	.word	0x00000620
        /*017c*/ 	.word	0x000000ff
        /*0180*/ 	.word	0x00000038
        /*0184*/ 	.short	0x0100
        /*0186*/ 	.byte	0x05
	.zero		1


	//   ....[8]....
        /*0188*/ 	.word	0x00000750
        /*018c*/ 	.word	0x000000ff
        /*0190*/ 	.word	0x00000040
        /*0194*/ 	.short	0x0100
        /*0196*/ 	.byte	0x07
	.zero		1


	//   ....[9]....
        /*0198*/ 	.word	0x00000760
        /*019c*/ 	.word	0x000000ff
        /*01a0*/ 	.word	0x00000060
        /*01a4*/ 	.short	0x0100
        /*01a6*/ 	.byte	0x07
	.zero		1


	//   ....[10]....
        /*01a8*/ 	.word	0x00000770
        /*01ac*/ 	.word	0x000000ff
        /*01b0*/ 	.word	0x00000048
        /*01b4*/ 	.short	0x0100
        /*01b6*/ 	.byte	0x07
	.zero		1


	//   ....[11]....
        /*01b8*/ 	.word	0x00000780
        /*01bc*/ 	.word	0x000000ff
        /*01c0*/ 	.word	0x00000068
        /*01c4*/ 	.short	0x0100
        /*01c6*/ 	.byte	0x07
	.zero		1


	//   ....[12]....
        /*01c8*/ 	.word	0x00000790
        /*01cc*/ 	.word	0x000000ff
        /*01d0*/ 	.word	0x00000050
        /*01d4*/ 	.short	0x0100
        /*01d6*/ 	.byte	0x07
	.zero		1


	//   ....[13]....
        /*01d8*/ 	.word	0x000007a0
        /*01dc*/ 	.word	0x000000ff
        /*01e0*/ 	.word	0x00000070
        /*01e4*/ 	.short	0x0100
        /*01e6*/ 	.byte	0x07
	.zero		1


	//   ....[14]....
        /*01e8*/ 	.word	0x000007b0
        /*01ec*/ 	.word	0x000000ff
        /*01f0*/ 	.word	0x00000058
        /*01f4*/ 	.short	0x0100
        /*01f6*/ 	.byte	0x07
	.zero		1


	//   ....[15]....
        /*01f8*/ 	.word	0x000007c0
        /*01fc*/ 	.word	0x000000ff
        /*0200*/ 	.word	0x00000078
        /*0204*/ 	.short	0x0100
        /*0206*/ 	.byte	0x07
	.zero		1


	//   ....[16]....
        /*0208*/ 	.word	0x000008b0
        /*020c*/ 	.word	0x000000ff
        /*0210*/ 	.word	0x00000080
        /*0214*/ 	.short	0x0100
        /*0216*/ 	.byte	0x05
	.zero		1


	//   ....[17]....
        /*0218*/ 	.word	0x000008c0
        /*021c*/ 	.word	0x000000ff
        /*0220*/ 	.word	0x00000088
        /*0224*/ 	.short	0x0100
        /*0226*/ 	.byte	0x05
	.zero		1


	//   ....[18]....
        /*0228*/ 	.word	0x00000a00
        /*022c*/ 	.word	0x000000ff
        /*0230*/ 	.word	0x00000090
        /*0234*/ 	.short	0x0100
        /*0236*/ 	.byte	0x05
	.zero		1


	//   ....[19]....
        /*0238*/ 	.word	0x00000a10
        /*023c*/ 	.word	0x000000ff
        /*0240*/ 	.word	0x000000a0
        /*0244*/ 	.short	0x0100
        /*0246*/ 	.byte	0x05
	.zero		1


	//   ....[20]....
        /*0248*/ 	.word	0x00000a20
        /*024c*/ 	.word	0x000000ff
        /*0250*/ 	.word	0x00000098
        /*0254*/ 	.short	0x0100
        /*0256*/ 	.byte	0x05
	.zero		1


	//   ....[21]....
        /*0258*/ 	.word	0x00000a30
        /*025c*/ 	.word	0x000000ff
        /*0260*/ 	.word	0x000000a8
        /*0264*/ 	.short	0x0100
        /*0266*/ 	.byte	0x05
	.zero		1


	//   ....[22]....
        /*0268*/ 	.word	0x00000b60
        /*026c*/ 	.word	0x000000ff
        /*0270*/ 	.word	0x000000b0
        /*0274*/ 	.short	0x0100
        /*0276*/ 	.byte	0x07
	.zero		1


	//   ....[23]....
        /*0278*/ 	.word	0x00000b70
        /*027c*/ 	.word	0x000000ff
        /*0280*/ 	.word	0x000000d0
        /*0284*/ 	.short	0x0100
        /*0286*/ 	.byte	0x07
	.zero		1


	//   ....[24]....
        /*0288*/ 	.word	0x00000b80
        /*028c*/ 	.word	0x000000ff
        /*0290*/ 	.word	0x000000b8
        /*0294*/ 	.short	0x0100
        /*0296*/ 	.byte	0x07
	.zero		1


	//   ....[25]....
        /*0298*/ 	.word	0x00000b90
        /*029c*/ 	.word	0x000000ff
        /*02a0*/ 	.word	0x000000d8
        /*02a4*/ 	.short	0x0100
        /*02a6*/ 	.byte	0x07
	.zero		1


	//   ....[26]....
        /*02a8*/ 	.word	0x00000ba0
        /*02ac*/ 	.word	0x000000ff
        /*02b0*/ 	.word	0x000000c0
        /*02b4*/ 	.short	0x0100
        /*02b6*/ 	.byte	0x07
	.zero		1


	//   ....[27]....
        /*02b8*/ 	.word	0x00000bb0
        /*02bc*/ 	.word	0x000000ff
        /*02c0*/ 	.word	0x000000e0
        /*02c4*/ 	.short	0x0100
        /*02c6*/ 	.byte	0x07
	.zero		1


	//   ....[28]....
        /*02c8*/ 	.word	0x00000bc0
        /*02cc*/ 	.word	0x000000ff
        /*02d0*/ 	.word	0x000000c8
        /*02d4*/ 	.short	0x0100
        /*02d6*/ 	.byte	0x07
	.zero		1


	//   ....[29]....
        /*02d8*/ 	.word	0x00000bd0
        /*02dc*/ 	.word	0x000000ff
        /*02e0*/ 	.word	0x000000e8
        /*02e4*/ 	.short	0x0100
        /*02e6*/ 	.byte	0x07
	.zero		1


	//   ....[30]....
        /*02e8*/ 	.word	0x00000cc0
        /*02ec*/ 	.word	0x000000ff
        /*02f0*/ 	.word	0x000000f0
        /*02f4*/ 	.short	0x0100
        /*02f6*/ 	.byte	0x05
	.zero		1


	//   ....[31]....
        /*02f8*/ 	.word	0x00000cd0
        /*02fc*/ 	.word	0x000000ff
        /*0300*/ 	.word	0x00000100
        /*0304*/ 	.short	0x0100
        /*0306*/ 	.byte	0x05
	.zero		1


	//   ....[32]....
        /*0308*/ 	.word	0x00000ce0
        /*030c*/ 	.word	0x000000ff
        /*0310*/ 	.word	0x000000f8
        /*0314*/ 	.short	0x0100
        /*0316*/ 	.byte	0x05
	.zero		1


	//   ....[33]....
        /*0318*/ 	.word	0x00000cf0
        /*031c*/ 	.word	0x000000ff
        /*0320*/ 	.word	0x00000108
        /*0324*/ 	.short	0x0100
        /*0326*/ 	.byte	0x05
	.zero		1


	//   ....[34]....
        /*0328*/ 	.word	0x000015c0
        /*032c*/ 	.word	0x00000003
        /*0330*/ 	.word	0x00000100
        /*0334*/ 	.short	0x010a
        /*0336*/ 	.byte	0xff
	.zero		1


	//   ....[35]....
        /*0338*/ 	.word	0x000015f0
        /*033c*/ 	.word	0x00000003
        /*0340*/ 	.word	0x000000f0
        /*0344*/ 	.short	0x0101
        /*0346*/ 	.byte	0xff
	.zero		1


	//   ....[36]....
        /*0348*/ 	.word	0x000016c0
        /*034c*/ 	.word	0x000000ff
        /*0350*/ 	.word	0x00000020
        /*0354*/ 	.short	0x010a
        /*0356*/ 	.byte	0x08
	.zero		1


	//   ....[37]....
        /*0358*/ 	.word	0x00001760
        /*035c*/ 	.word	0x000000ff
        /*0360*/ 	.word	0x00000020
        /*0364*/ 	.short	0x010a
        /*0366*/ 	.byte	0x21
	.zero		1


	//   ....[38]....
        /*0368*/ 	.word	0x000018b0
        /*036c*/ 	.word	0x000000ff
        /*0370*/ 	.word	0x00000020
        /*0374*/ 	.short	0x010a
        /*0376*/ 	.byte	0x08
	.zero		1


	//   ....[39]....
        /*0378*/ 	.word	0x000019c0
        /*037c*/ 	.word	0x000000ff
        /*0380*/ 	.word	0x00000088
        /*0384*/ 	.short	0x0101
        /*0386*/ 	.byte	0x04
	.zero		1


	//   ....[40]....
        /*0388*/ 	.word	0x000019e0
        /*038c*/ 	.word	0x000000ff
        /*0390*/ 	.word	0x00000020
        /*0394*/ 	.short	0x010a
        /*0396*/ 	.byte	0x08
	.zero		1


	//   ....[41]....
        /*0398*/ 	.word	0x00001a60
        /*039c*/ 	.word	0x000000ff
        /*03a0*/ 	.word	0x00000020
        /*03a4*/ 	.short	0x010a
        /*03a6*/ 	.byte	0x11
	.zero		1


	//   ....[42]....
        /*03a8*/ 	.word	0x00001bb0
        /*03ac*/ 	.word	0x000000ff
        /*03b0*/ 	.word	0x00000020
        /*03b4*/ 	.short	0x010a
        /*03b6*/ 	.byte	0x08
	.zero		1


	//   ....[43]....
        /*03b8*/ 	.word	0x00001cf0
        /*03bc*/ 	.word	0x00000002
        /*03c0*/ 	.word	0x00000090
        /*03c4*/ 	.short	0x010a
        /*03c6*/ 	.byte	0xff
	.zero		1


	//   ....[44]....
        /*03c8*/ 	.word	0x00001db0
        /*03cc*/ 	.word	0x00000002
        /*03d0*/ 	.word	0x00000000
        /*03d4*/ 	.short	0x0101
        /*03d6*/ 	.byte	0xff
	.zero		1


	//   ....[45]....
        /*03d8*/ 	.word	0x00002310
        /*03dc*/ 	.word	0x000000ff
        /*03e0*/ 	.word	0x00000000
        /*03e4*/ 	.short	0x010a
        /*03e6*/ 	.byte	0x05
	.zero		1


	//   ....[46]....
        /*03e8*/ 	.word	0x000023a0
        /*03ec*/ 	.word	0x000000ff
        /*03f0*/ 	.word	0x00000000
        /*03f4*/ 	.short	0x010a
        /*03f6*/ 	.byte	0x05
	.zero		1


	//   ....[47]....
        /*03f8*/ 	.word	0x00002430
        /*03fc*/ 	.word	0x000000ff
        /*0400*/ 	.word	0x00000000
        /*0404*/ 	.short	0x010a
        /*0406*/ 	.byte	0x05
	.zero		1


	//   ....[48]....
        /*0408*/ 	.word	0x000024d0
        /*040c*/ 	.word	0x00000000
        /*0410*/ 	.word	0x00000000
        /*0414*/ 	.short	0x010a
        /*0416*/ 	.byte	0xff
	.zero		1


	//   ....[49]....
        /*0418*/ 	.word	0x000025f0
        /*041c*/ 	.word	0x00000000
        /*0420*/ 	.word	0x000000f0
        /*0424*/ 	.short	0x010a
        /*0426*/ 	.byte	0xff
	.zero		1


	//   ....[50]....
        /*0428*/ 	.word	0x00002650
        /*042c*/ 	.word	0x00000004
        /*0430*/ 	.word	0x00000000
        /*0434*/ 	.short	0x0101
        /*0436*/ 	.byte	0xff
	.zero		1


	//   ....[51]....
        /*0438*/ 	.word	0x00002670
        /*043c*/ 	.word	0x000000ff
        /*0440*/ 	.word	0x000000a0
        /*0444*/ 	.short	0x010a
        /*0446*/ 	.byte	0x05
	.zero		1


	//   ....[52]....
        /*0448*/ 	.word	0x00002790
        /*044c*/ 	.word	0x00000000
        /*0450*/ 	.word	0x00000090
        /*0454*/ 	.short	0x010a
        /*0456*/ 	.byte	0xff
	.zero		1


	//   ....[53]....
        /*0458*/ 	.word	0x000028a0
        /*045c*/ 	.word	0x00000000
        /*0460*/ 	.word	0x00000000
        /*0464*/ 	.short	0x0101
        /*0466*/ 	.byte	0xff
	.zero		1


	//   ....[54]....
        /*0468*/ 	.word	0x00002930
        /*046c*/ 	.word	0x000000ff
        /*0470*/ 	.word	0x000000a0
        /*0474*/ 	.short	0x0106
        /*0476*/ 	.byte	0x05
	.zero		1


	//   ....[55]....
        /*0478*/ 	.word	0x00002950
        /*047c*/ 	.word	0x000000ff
        /*0480*/ 	.word	0x000000a0
        /*0484*/ 	.short	0x010a
        /*0486*/ 	.byte	0x05
	.zero		1


	//   ....[56]....
        /*0488*/ 	.word	0x000029e0
        /*048c*/ 	.word	0x000000ff
        /*0490*/ 	.word	0x000000a0
        /*0494*/ 	.short	0x0106
        /*0496*/ 	.byte	0x04
	.zero		1


	//   ....[57]....
        /*0498*/ 	.word	0x00002a20
        /*049c*/ 	.word	0x00000000
        /*04a0*/ 	.word	0x000000a0
        /*04a4*/ 	.short	0x010a
        /*04a6*/ 	.byte	0xff
	.zero		1


	//   ....[58]....
        /*04a8*/ 	.word	0x00002f00
        /*04ac*/ 	.word	0x00000000
        /*04b0*/ 	.word	0x00000090
        /*04b4*/ 	.short	0x010a
        /*04b6*/ 	.byte	0xff
	.zero		1


	//   ....[59]....
        /*04b8*/ 	.word	0x00003000
        /*04bc*/ 	.word	0x00000003
        /*04c0*/ 	.word	0x00000000
        /*04c4*/ 	.short	0x0101
        /*04c6*/ 	.byte	0xff
	.zero		1


	//   ....[60]....
        /*04c8*/ 	.word	0x00003010
        /*04cc*/ 	.word	0x000000ff
        /*04d0*/ 	.word	0x00000000
        /*04d4*/ 	.short	0x010a
        /*04d6*/ 	.byte	0x04
	.zero		1


	//   ....[61]....
        /*04d8*/ 	.word	0x00003030
        /*04dc*/ 	.word	0x000000ff
        /*04e0*/ 	.word	0x000000d0
        /*04e4*/ 	.short	0x010a
        /*04e6*/ 	.byte	0x09
	.zero		1


	//   ....[62]....
        /*04e8*/ 	.word	0x00003170
        /*04ec*/ 	.word	0x000000ff
        /*04f0*/ 	.word	0x00000000
        /*04f4*/ 	.short	0x010a
        /*04f6*/ 	.byte	0x07
	.zero		1


	//   ....[63]....
        /*04f8*/ 	.word	0x000032a0
        /*04fc*/ 	.word	0x000000ff
        /*0500*/ 	.word	0x00000000
        /*0504*/ 	.short	0x010a
        /*0506*/ 	.byte	0x04
	.zero		1


	//   ....[64]....
        /*0508*/ 	.word	0x00003450
        /*050c*/ 	.word	0x000000ff
        /*0510*/ 	.word	0x00000000
        /*0514*/ 	.short	0x010a
        /*0516*/ 	.byte	0x05
	.zero		1


	//   ....[65]....
        /*0518*/ 	.word	0x000034e0
        /*051c*/ 	.word	0x000000ff
        /*0520*/ 	.word	0x00000000
        /*0524*/ 	.short	0x010a
        /*0526*/ 	.byte	0x05
	.zero		1


	//   ....[66]....
        /*0528*/ 	.word	0x00003570
        /*052c*/ 	.word	0x000000ff
        /*0530*/ 	.word	0x00000000
        /*0534*/ 	.short	0x010a
        /*0536*/ 	.byte	0x05
	.zero		1


	//   ....[67]....
        /*0538*/ 	.word	0x00003600
        /*053c*/ 	.word	0x000000ff
        /*0540*/ 	.word	0x00000000
        /*0544*/ 	.short	0x010a
        /*0546*/ 	.byte	0x07
	.zero		1


	//   ....[68]....
        /*0548*/ 	.word	0x00003a80
        /*054c*/ 	.word	0x00000000
        /*0550*/ 	.word	0x00000090
        /*0554*/ 	.short	0x010a
        /*0556*/ 	.byte	0xff
	.zero		1


	//   ....[69]....
        /*0558*/ 	.word	0x00003b40
        /*055c*/ 	.word	0x00000000
        /*0560*/ 	.word	0x00000000
        /*0564*/ 	.short	0x0101
        /*0566*/ 	.byte	0xff
	.zero		1


	//   ....[70]....
        /*0568*/ 	.word	0x00003e60
        /*056c*/ 	.word	0x000000ff
        /*0570*/ 	.word	0x00000088
        /*0574*/ 	.short	0x010a
        /*0576*/ 	.byte	0x07
	.zero		1


	//   ....[71]....
        /*0578*/ 	.word	0x00004050
        /*057c*/ 	.word	0x000000ff
        /*0580*/ 	.word	0x00000060
        /*0584*/ 	.short	0x010a
        /*0586*/ 	.byte	0x07
	.zero		1


	//   ....[72]....
        /*0588*/ 	.word	0x000041c0
        /*058c*/ 	.word	0x000000ff
        /*0590*/ 	.word	0x00000040
        /*0594*/ 	.short	0x010b
        /*0596*/ 	.byte	0x07
	.zero		1


	//   ....[73]....
        /*0598*/ 	.word	0x000041d0
        /*059c*/ 	.word	0x000000ff
        /*05a0*/ 	.word	0x00000000
        /*05a4*/ 	.short	0x0101
        /*05a6*/ 	.byte	0x08
	.zero		1


	//   ....[74]....
        /*05a8*/ 	.word	0x000041f0
        /*05ac*/ 	.word	0x000000ff
        /*05b0*/ 	.word	0x00000068
        /*05b4*/ 	.short	0x010a
        /*05b6*/ 	.byte	0x07
	.zero		1


	//   ....[75]....
        /*05b8*/ 	.word	0x00004350
        /*05bc*/ 	.word	0x000000ff
        /*05c0*/ 	.word	0x00000048
        /*05c4*/ 	.short	0x010b
        /*05c6*/ 	.byte	0x07
	.zero		1


	//   ....[76]....
        /*05c8*/ 	.word	0x00004360
        /*05cc*/ 	.word	0x000000ff
        /*05d0*/ 	.word	0x00000000
        /*05d4*/ 	.short	0x0101
        /*05d6*/ 	.byte	0x08
	.zero		1


	//   ....[77]....
        /*05d8*/ 	.word	0x00004370
        /*05dc*/ 	.word	0x000000ff
        /*05e0*/ 	.word	0x00000070
        /*05e4*/ 	.short	0x010a
        /*05e6*/ 	.byte	0x07
	.zero		1


	//   ....[78]....
        /*05e8*/ 	.word	0x00004510
        /*05ec*/ 	.word	0x000000ff
        /*05f0*/ 	.word	0x00000050
        /*05f4*/ 	.short	0x010b
        /*05f6*/ 	.byte	0x07
	.zero		1


	//   ....[79]....
        /*05f8*/ 	.word	0x00004580
        /*05fc*/ 	.word	0x000000ff
        /*0600*/ 	.word	0x00000000
        /*0604*/ 	.short	0x0101
        /*0606*/ 	.byte	0x08
	.zero		1


	//   ....[80]....
        /*0608*/ 	.word	0x000045b0
        /*060c*/ 	.word	0x000000ff
        /*0610*/ 	.word	0x00000078
        /*0614*/ 	.short	0x010a
        /*0616*/ 	.byte	0x07
	.zero		1


	//   ....[81]....
        /*0618*/ 	.word	0x000047c0
        /*061c*/ 	.word	0x000000ff
        /*0620*/ 	.word	0x00000058
        /*0624*/ 	.short	0x010b
        /*0626*/ 	.byte	0x07
	.zero		1


	//   ....[82]....
        /*0628*/ 	.word	0x000047e0
        /*062c*/ 	.word	0x000000ff
        /*0630*/ 	.word	0x00000000
        /*0634*/ 	.short	0x0101
        /*0636*/ 	.byte	0x0d
	.zero		1


	//   ....[83]....
        /*0638*/ 	.word	0x00004810
        /*063c*/ 	.word	0x000000ff
        /*0640*/ 	.word	0x00000060
        /*0644*/ 	.short	0x010a
        /*0646*/ 	.byte	0x07
	.zero		1


	//   ....[84]....
        /*0648*/ 	.word	0x00004830
        /*064c*/ 	.word	0x000000ff
        /*0650*/ 	.word	0x00000068
        /*0654*/ 	.short	0x010a
        /*0656*/ 	.byte	0x07
	.zero		1


	//   ....[85]....
        /*0658*/ 	.word	0x00004850
        /*065c*/ 	.word	0x000000ff
        /*0660*/ 	.word	0x00000070
        /*0664*/ 	.short	0x010a
        /*0666*/ 	.byte	0x07
	.zero		1


	//   ....[86]....
        /*0668*/ 	.word	0x00004890
        /*066c*/ 	.word	0x00000000
        /*0670*/ 	.word	0x00000078
        /*0674*/ 	.short	0x010a
        /*0676*/ 	.byte	0xff
	.zero		1


	//   ....[87]....
        /*0678*/ 	.word	0x00004be0
        /*067c*/ 	.word	0x00000000
        /*0680*/ 	.word	0x00000090
        /*0684*/ 	.short	0x010a
        /*0686*/ 	.byte	0xff
	.zero		1


	//   ....[88]....
        /*0688*/ 	.word	0x00004cf0
        /*068c*/ 	.word	0x00000000
        /*0690*/ 	.word	0x00000000
        /*0694*/ 	.short	0x0101
        /*0696*/ 	.byte	0xff
	.zero		1


	//   ....[89]....
        /*0698*/ 	.word	0x00005740
        /*069c*/ 	.word	0x00000000
        /*06a0*/ 	.word	0x00000040
        /*06a4*/ 	.short	0x010a
        /*06a6*/ 	.byte	0xff
	.zero		1


	//   ....[90]....
        /*06a8*/ 	.word	0x000057b0
        /*06ac*/ 	.word	0x0000006c
        /*06b0*/ 	.word	0x000000b0
        /*06b4*/ 	.short	0x010a
        /*06b6*/ 	.byte	0xff
	.zero		1


	//   ....[91]....
        /*06b8*/ 	.word	0x00005890
        /*06bc*/ 	.word	0x00000000
        /*06c0*/ 	.word	0x00000040
        /*06c4*/ 	.short	0x010a
        /*06c6*/ 	.byte	0xff
	.zero		1


	//   ....[92]....
        /*06c8*/ 	.word	0x000059b0
        /*06cc*/ 	.word	0x00000000
        /*06d0*/ 	.word	0x00000000
        /*06d4*/ 	.short	0x0101
        /*06d6*/ 	.byte	0xff
	.zero		1


	//   ....[93]....
        /*06d8*/ 	.word	0x00005a30
        /*06dc*/ 	.word	0x0000006c
        /*06e0*/ 	.word	0x000000b0
        /*06e4*/ 	.short	0x010a
        /*06e6*/ 	.byte	0xff
	.zero		1


	//   ....[94]....
        /*06e8*/ 	.word	0x000065b0
        /*06ec*/ 	.word	0x00000037
        /*06f0*/ 	.word	0x00000040
        /*06f4*/ 	.short	0x010a
        /*06f6*/ 	.byte	0xff
	.zero		1


	//   ....[95]....
        /*06f8*/ 	.word	0x00006660
        /*06fc*/ 	.word	0x00000037
        /*0700*/ 	.word	0x00000040
        /*0704*/ 	.short	0x010a
        /*0706*/ 	.byte	0xff
	.zero		1


	//   ....[96]....
        /*0708*/ 	.word	0x00006780
        /*070c*/ 	.word	0x00000000
        /*0710*/ 	.word	0x00000000
        /*0714*/ 	.short	0x0101
        /*0716*/ 	.byte	0xff
	.zero		1


	//   ....[97]....
        /*0718*/ 	.word	0x000072f0
        /*071c*/ 	.word	0x00000049
        /*0720*/ 	.word	0x00000040
        /*0724*/ 	.short	0x010a
        /*0726*/ 	.byte	0xff
	.zero		1


	//   ....[98]....
        /*0728*/ 	.word	0x000073a0
        /*072c*/ 	.word	0x00000049
        /*0730*/ 	.word	0x00000040
        /*0734*/ 	.short	0x010a
        /*0736*/ 	.byte	0xff
	.zero		1


	//   ....[99]....
        /*0738*/ 	.word	0x000074c0
        /*073c*/ 	.word	0x00000002
        /*0740*/ 	.word	0x00000000
        /*0744*/ 	.short	0x0101
        /*0746*/ 	.byte	0xff
	.zero		1


	//   ....[100]....
        /*0748*/ 	.word	0x00008060
        /*074c*/ 	.word	0x0000004c
        /*0750*/ 	.word	0x00000040
        /*0754*/ 	.short	0x010a
        /*0756*/ 	.byte	0xff
	.zero		1


	//   ....[101]....
        /*0758*/ 	.word	0x00008110
        /*075c*/ 	.word	0x0000004c
        /*0760*/ 	.word	0x00000040
        /*0764*/ 	.short	0x010a
        /*0766*/ 	.byte	0xff
	.zero		1


	//   ....[102]....
        /*0768*/ 	.word	0x00008230
        /*076c*/ 	.word	0x00000000
        /*0770*/ 	.word	0x00000000
        /*0774*/ 	.short	0x0101
        /*0776*/ 	.byte	0xff
	.zero		1


	//   ....[103]....
        /*0778*/ 	.word	0x000085e0
        /*077c*/ 	.word	0x000000ff
        /*0780*/ 	.word	0x00000000
        /*0784*/ 	.short	0x0101
        /*0786*/ 	.byte	0x05
	.zero		1


	//   ....[104]....
        /*0788*/ 	.word	0x00008f20
        /*078c*/ 	.word	0x00000003
        /*0790*/ 	.word	0x00000100
        /*0794*/ 	.short	0x010a
        /*0796*/ 	.byte	0xff
	.zero		1


	//   ....[105]....
        /*0798*/ 	.word	0x00008f80
        /*079c*/ 	.word	0x00000002
        /*07a0*/ 	.word	0x00000020
        /*07a4*/ 	.short	0x010a
        /*07a6*/ 	.byte	0xff
	.zero		1


	//   ....[106]....
        /*07a8*/ 	.word	0x00008fe0
        /*07ac*/ 	.word	0x00000002
        /*07b0*/ 	.word	0x00000020
        /*07b4*/ 	.short	0x010a
        /*07b6*/ 	.byte	0xff
	.zero		1


	//   ....[107]....
        /*07b8*/ 	.word	0x00009030
        /*07bc*/ 	.word	0x00000002
        /*07c0*/ 	.word	0x00000090
        /*07c4*/ 	.short	0x010a
        /*07c6*/ 	.byte	0xff
	.zero		1


	//   ....[108]....
        /*07c8*/ 	.word	0x00009090
        /*07cc*/ 	.word	0x00000000
        /*07d0*/ 	.word	0x00000000
        /*07d4*/ 	.short	0x010a
        /*07d6*/ 	.byte	0xff
	.zero		1


	//   ....[109]....
        /*07d8*/ 	.word	0x000090f0
        /*07dc*/ 	.word	0x00000000
        /*07e0*/ 	.word	0x00000000
        /*07e4*/ 	.short	0x010a
        /*07e6*/ 	.byte	0xff
	.zero		1


	//   ....[110]....
        /*07e8*/ 	.word	0x00009150
        /*07ec*/ 	.word	0x00000000
        /*07f0*/ 	.word	0x00000000
        /*07f4*/ 	.short	0x010a
        /*07f6*/ 	.byte	0xff
	.zero		1


	//   ....[111]....
        /*07f8*/ 	.word	0x000091a0
        /*07fc*/ 	.word	0x00000000
        /*0800*/ 	.word	0x000000f0
        /*0804*/ 	.short	0x010a
        /*0806*/ 	.byte	0xff
	.zero		1


	//   ....[112]....
        /*0808*/ 	.word	0x00009200
        /*080c*/ 	.word	0x00000000
        /*0810*/ 	.word	0x000000a0
        /*0814*/ 	.short	0x010a
        /*0816*/ 	.byte	0xff
	.zero		1


	//   ....[113]....
        /*0818*/ 	.word	0x00009250
        /*081c*/ 	.word	0x00000000
        /*0820*/ 	.word	0x00000090
        /*0824*/ 	.short	0x010a
        /*0826*/ 	.byte	0xff
	.zero		1


	//   ....[114]....
        /*0828*/ 	.word	0x000092b0
        /*082c*/ 	.word	0x00000000
        /*0830*/ 	.word	0x000000a0
        /*0834*/ 	.short	0x010a
        /*0836*/ 	.byte	0xff
	.zero		1


	//   ....[115]....
        /*0838*/ 	.word	0x00009300
        /*083c*/ 	.word	0x00000000
        /*0840*/ 	.word	0x00000090
        /*0844*/ 	.short	0x010a
        /*0846*/ 	.byte	0xff
	.zero		1


	//   ....[116]....
        /*0848*/ 	.word	0x00009360
        /*084c*/ 	.word	0x00000003
        /*0850*/ 	.word	0x000000d0
        /*0854*/ 	.short	0x010a
        /*0856*/ 	.byte	0xff
	.zero		1


	//   ....[117]....
        /*0858*/ 	.word	0x000093c0
        /*085c*/ 	.word	0x00000000
        /*0860*/ 	.word	0x00000000
        /*0864*/ 	.short	0x010a
        /*0866*/ 	.byte	0xff
	.zero		1


	//   ....[118]....
        /*0868*/ 	.word	0x00009420
        /*086c*/ 	.word	0x00000000
        /*0870*/ 	.word	0x00000000
        /*0874*/ 	.short	0x010a
        /*0876*/ 	.byte	0xff
	.zero		1


	//   ....[119]....
        /*0878*/ 	.word	0x00009480
        /*087c*/ 	.word	0x00000000
        /*0880*/ 	.word	0x00000000
        /*0884*/ 	.short	0x010a
        /*0886*/ 	.byte	0xff
	.zero		1


	//   ....[120]....
        /*0888*/ 	.word	0x000094e0
        /*088c*/ 	.word	0x00000000
        /*0890*/ 	.word	0x00000000
        /*0894*/ 	.short	0x010a
        /*0896*/ 	.byte	0xff
	.zero		1


	//   ....[121]....
        /*0898*/ 	.word	0x00009540
        /*089c*/ 	.word	0x00000000
        /*08a0*/ 	.word	0x00000000
        /*08a4*/ 	.short	0x010a
        /*08a6*/ 	.byte	0xff
	.zero		1


	//   ....[122]....
        /*08a8*/ 	.word	0x00009590
        /*08ac*/ 	.word	0x00000000
        /*08b0*/ 	.word	0x00000090
        /*08b4*/ 	.short	0x010a
        /*08b6*/ 	.byte	0xff
	.zero		1


	//   ....[123]....
        /*08b8*/ 	.word	0x000095f0
        /*08bc*/ 	.word	0x00000000
        /*08c0*/ 	.word	0x00000088
        /*08c4*/ 	.short	0x010a
        /*08c6*/ 	.byte	0xff
	.zero		1


	//   ....[124]....
        /*08c8*/ 	.word	0x00009650
        /*08cc*/ 	.word	0x00000003
        /*08d0*/ 	.word	0x00000060
        /*08d4*/ 	.short	0x010a
        /*08d6*/ 	.byte	0xff
	.zero		1


	//   ....[125]....
        /*08d8*/ 	.word	0x000096b0
        /*08dc*/ 	.word	0x00000003
        /*08e0*/ 	.word	0x00000068
        /*08e4*/ 	.short	0x010a
        /*08e6*/ 	.byte	0xff
	.zero		1


	//   ....[126]....
        /*08e8*/ 	.word	0x00009710
        /*08ec*/ 	.word	0x00000003
        /*08f0*/ 	.word	0x00000070
        /*08f4*/ 	.short	0x010a
        /*08f6*/ 	.byte	0xff
	.zero		1


	//   ....[127]....
        /*08f8*/ 	.word	0x00009770
        /*08fc*/ 	.word	0x00000003
        /*0900*/ 	.word	0x00000078
        /*0904*/ 	.short	0x010a
        /*0906*/ 	.byte	0xff
	.zero		1


	//   ....[128]....
        /*0908*/ 	.word	0x000097d0
        /*090c*/ 	.word	0x00000000
        /*0910*/ 	.word	0x00000060
        /*0914*/ 	.short	0x010a
        /*0916*/ 	.byte	0xff
	.zero		1


	//   ....[129]....
        /*0918*/ 	.word	0x00009830
        /*091c*/ 	.word	0x00000000
        /*0920*/ 	.word	0x00000068
        /*0924*/ 	.short	0x010a
        /*0926*/ 	.byte	0xff
	.zero		1


	//   ....[130]....
        /*0928*/ 	.word	0x00009890
        /*092c*/ 	.word	0x00000000
        /*0930*/ 	.word	0x00000070
        /*0934*/ 	.short	0x010a
        /*0936*/ 	.byte	0xff
	.zero		1


	//   ....[131]....
        /*0938*/ 	.word	0x000098e0
        /*093c*/ 	.word	0x00000000
        /*0940*/ 	.word	0x00000090
        /*0944*/ 	.short	0x010a
        /*0946*/ 	.byte	0xff
	.zero		1


	//   ....[132]....
        /*0948*/ 	.word	0x00009930
        /*094c*/ 	.word	0x00000000
        /*0950*/ 	.word	0x00000040
        /*0954*/ 	.short	0x010a
        /*0956*/ 	.byte	0xff
	.zero		1


	//   ....[133]....
        /*0958*/ 	.word	0x00009980
        /*095c*/ 	.word	0x0000006c
        /*0960*/ 	.word	0x000000b0
        /*0964*/ 	.short	0x010a
        /*0966*/ 	.byte	0xff
	.zero		1


	//   ....[134]....
        /*0968*/ 	.word	0x000099d0
        /*096c*/ 	.word	0x00000037
        /*0970*/ 	.word	0x00000040
        /*0974*/ 	.short	0x010a
        /*0976*/ 	.byte	0xff
	.zero		1


	//   ....[135]....
        /*0978*/ 	.word	0x00009a20
        /*097c*/ 	.word	0x00000049
        /*0980*/ 	.word	0x00000040
        /*0984*/ 	.short	0x010a
        /*0986*/ 	.byte	0xff
	.zero		1


	//   ....[136]....
        /*0988*/ 	.word	0x00009a70
        /*098c*/ 	.word	0x0000004c
        /*0990*/ 	.word	0x00000040
        /*0994*/ 	.short	0x010a
        /*0996*/ 	.byte	0xff
	.zero		1


	//----- nvinfo : EIATTR_NUM_MBARRIERS
	.align		4
.L_48:
        /*0998*/ 	.byte	0x03, 0x38
        /*099a*/ 	.short	0x0022


	//----- nvinfo : EIATTR_EXIT_INSTR_OFFSETS
	.align		4
        /*099c*/ 	.byte	0x04, 0x1c
        /*099e*/ 	.short	(.L_50 - .L_49)


	//   ....[0]....
.L_49:
        /*09a0*/ 	.word	0x00002500


	//   ....[1]....
        /*09a4*/ 	.word	0x000029f0


	//   ....[2]....
        /*09a8*/ 	.word	0x00002a50


	//   ....[3]....
        /*09ac*/ 	.word	0x00003860


	//   ....[4]....
        /*09b0*/ 	.word	0x000048c0


	//   ....[5]....
        /*09b4*/ 	.word	0x00004900


	//   ....[6]....
        /*09b8*/ 	.word	0x00008f10


	//----- nvinfo : EIATTR_MAX_THREADS
	.align		4
.L_50:
        /*09bc*/ 	.byte	0x04, 0x05
        /*09be*/ 	.short	(.L_52 - .L_51)
.L_51:
        /*09c0*/ 	.word	0x00000100
        /*09c4*/ 	.word	0x00000001
        /*09c8*/ 	.word	0x00000001


	//----- nvinfo : EIATTR_CRS_STACK_SIZE
	.align		4
.L_52:
        /*09cc*/ 	.byte	0x04, 0x1e
        /*09ce*/ 	.short	(.L_54 - .L_53)
.L_53:
        /*09d0*/ 	.word	0x00000000


	//----- nvinfo : EIATTR_CBANK_PARAM_SIZE
	.align		4
.L_54:
        /*09d4*/ 	.byte	0x03, 0x19
        /*09d6*/ 	.short	0x0800


	//----- nvinfo : EIATTR_PARAM_CBANK
	.align		4
        /*09d8*/ 	.byte	0x04, 0x0a
        /*09da*/ 	.short	(.L_56 - .L_55)
	.align		4
.L_55:
        /*09dc*/ 	.word	index@(.nv.constant0._ZN7cutlass13device_kernelINS_4gemm6kernel13GemmUniversalIN4cute5tupleIJiiiiEEENS1_10collective13CollectiveMmaINS1_35MainloopSm100TmaUmmaWarpSpecializedILi4ELi2ELi4ENS5_IJNS4_1CILi1EEESB_SB_EEEEENS5_IJNSA_ILi64EEENSA_ILi256EEENSA_ILi32EEEEEEaNS5_IJlSB_lEEEaSI_NS4_8TiledMMAINS4_8MMA_AtomIJNS4_15SM100_MMA_S8_SSIaaiLi64ELi256ELNS4_4UMMA5MajorE0ELSN_0ELNSM_8SaturateE0EEEEEENS4_6LayoutISC_NS5_IJNSA_ILi0EEESS_SS_EEEEENS5_IJNS4_10UnderscoreESV_SV_EEEEENS4_13SM90_TMA_LOADENS4_14ComposedLayoutINS4_7SwizzleILi1ELi4ELi3EEENS4_18smem_ptr_flag_bitsILi8EEENSR_INS5_IJNSA_ILi8EEESG_EEENS5_IJSG_SB_EEEEEEEvNS4_8identityESY_S18_vS19_EENS_8epilogue10collective18CollectiveEpilogueINS1B_23Sm100TmaWarpSpecializedILi4ELi2ELi32ELb0ELb0EEEJSH_NS5_IJNSR_ISE_SB_EES1G_EEEaSI_aSI_NS1B_6fusion15FusionCallbacksIS1F_NS1I_17LinearCombinationIaiaiLNS_15FloatRoundStyleE2EEESH_S1H_JEEENS4_5SM1004TMEM4LOAD26SM100_TMEM_LOAD_16dp32b32xESY_NSZ_INS10_ILi2ELi4ELi3EEES13_NSR_INS5_IJS14_SE_EEENS5_IJSE_SB_EEEEEEENS4_39AutoVectorizingCopyWithAssumedAlignmentILi128EEENS4_14SM90_TMA_STOREES1W_S1Y_S1Y_EEEvvEEEEvNT_6ParamsE)
        /*09e0*/ 	.short	0x0380
        /*09e2*/ 	.short	0x0800


	//----- nvinfo : EIATTR_SW_WAR
	.align		4
.L_56:
        /*09e4*/ 	.byte	0x04, 0x36
        /*09e6*/ 	.short	(.L_58 - .L_57)
.L_57:
        /*09e8*/ 	.word	0x00000008
.L_58:


//--------------------- .nv.callgraph             --------------------------
	.section	.nv.callgraph,"",@"SHT_CUDA_CALLGRAPH"
	.align	4
	.sectionentsize	8
	.align		4
        /*0000*/ 	.word	0x00000000
	.align		4
        /*0004*/ 	.word	0xffffffff
	.align		4
        /*0008*/ 	.word	index@(_ZN7cutlass13device_kernelINS_4gemm6kernel13GemmUniversalIN4cute5tupleIJiiiiEEENS1_10collective13CollectiveMmaINS1_35MainloopSm100TmaUmmaWarpSpecializedILi4ELi2ELi4ENS5_IJNS4_1CILi1EEESB_SB_EEEEENS5_IJNSA_ILi64EEENSA_ILi256EEENSA_ILi32EEEEEEaNS5_IJlSB_lEEEaSI_NS4_8TiledMMAINS4_8MMA_AtomIJNS4_15SM100_MMA_S8_SSIaaiLi64ELi256ELNS4_4UMMA5MajorE0ELSN_0ELNSM_8SaturateE0EEEEEENS4_6LayoutISC_NS5_IJNSA_ILi0EEESS_SS_EEEEENS5_IJNS4_10UnderscoreESV_SV_EEEEENS4_13SM90_TMA_LOADENS4_14ComposedLayoutINS4_7SwizzleILi1ELi4ELi3EEENS4_18smem_ptr_flag_bitsILi8EEENSR_INS5_IJNSA_ILi8EEESG_EEENS5_IJSG_SB_EEEEEEEvNS4_8identityESY_S18_vS19_EENS_8epilogue10collective18CollectiveEpilogueINS1B_23Sm100TmaWarpSpecializedILi4ELi2ELi32ELb0ELb0EEEJSH_NS5_IJNSR_ISE_SB_EES1G_EEEaSI_aSI_NS1B_6fusion15FusionCallbacksIS1F_NS1I_17LinearCombinationIaiaiLNS_15FloatRoundStyleE2EEESH_S1H_JEEENS4_5SM1004TMEM4LOAD26SM100_TMEM_LOAD_16dp32b32xESY_NSZ_INS10_ILi2ELi4ELi3EEES13_NSR_INS5_IJS14_SE_EEENS5_IJSE_SB_EEEEEEENS4_39AutoVectorizingCopyWithAssumedAlignmentILi128EEENS4_14SM90_TMA_STOREES1W_S1Y_S1Y_EEEvvEEEEvNT_6ParamsE)
	.align		4
        /*000c*/ 	.word	index@(__assertfail)
	.align		4
        /*0010*/ 	.word	0x00000000
	.align		4
        /*0014*/ 	.word	0xfffffffe
	.align		4
        /*0018*/ 	.word	0x00000000
	.align		4
        /*001c*/ 	.word	0xfffffffd
	.align		4
        /*0020*/ 	.word	0x00000000
	.align		4
        /*0024*/ 	.word	0xfffffffc


//--------------------- .nv.constant4             --------------------------
	.section	.nv.constant4,"a",@progbits
	.align	8
	.align		8
.nv.constant4:
        /*0000*/ 	.dword	__assertfail
	.align		8
        /*0008*/ 	.dword	__unnamed_1
	.align		8
        /*0010*/ 	.dword	__unnamed_2
	.align		8
        /*0018*/ 	.dword	__unnamed_3
	.align		8
        /*0020*/ 	.dword	_ZN40_INTERNAL_a5959051_4_k_cu_345154a6_310234cuda3std3__45__cpo5beginE
	.align		8
        /*0028*/ 	.dword	_ZN40_INTERNAL_a5959051_4_k_cu_345154a6_310234cuda3std3__45__cpo3endE
	.align		8
        /*0030*/ 	.dword	_ZN40_INTERNAL_a5959051_4_k_cu_345154a6_310234cuda3std3__45__cpo6cbeginE
	.align		8
        /*0038*/ 	.dword	_ZN40_INTERNAL_a5959051_4_k_cu_345154a6_310234cuda3std3__45__cpo4cendE
	.align		8
        /*0040*/ 	.dword	_ZN40_INTERNAL_a5959051_4_k_cu_345154a6_310234cuda3std3__442_GLOBAL__N__a5959051_4_k_cu_345154a6_310236ignoreE
	.align		8
        /*0048*/ 	.dword	_ZN40_INTERNAL_a5959051_4_k_cu_345154a6_310234cuda3std3__419piecewise_constructE
	.align		8
        /*0050*/ 	.dword	_ZN40_INTERNAL_a5959051_4_k_cu_345154a6_310234cuda3std3__48in_placeE
	.align		8
        /*0058*/ 	.dword	_ZN40_INTERNAL_a5959051_4_k_cu_345154a6_310234cuda3std6ranges3__45__cpo4swapE
	.align		8
        /*0060*/ 	.dword	_ZN40_INTERNAL_a5959051_4_k_cu_345154a6_310234cuda3std6ranges3__45__cpo9iter_moveE
	.align		8
        /*0068*/ 	.dword	_ZN40_INTERNAL_a5959051_4_k_cu_345154a6_310234cute7productE
	.align		8
        /*0070*/ 	.dword	_ZN40_INTERNAL_a5959051_4_k_cu_345154a6_310234cute1_E
	.align		8
        /*0078*/ 	.dword	$str$25
	.align		8
        /*0080*/ 	.dword	$str$26
	.align		8
        /*0088*/ 	.dword	$str$27
	.align		8
        /*0090*/ 	.dword	$str$28


//--------------------- .text._ZN7cutlass13device_kernelINS_4gemm6kernel13GemmUniversalIN4cute5tupleIJiiiiEEENS1_10collective13CollectiveMmaINS1_35MainloopSm100TmaUmmaWarpSpecializedILi4ELi2ELi4ENS5_IJNS4_1CILi1EEESB_SB_EEEEENS5_IJNSA_ILi64EEENSA_ILi256EEENSA_ILi32EEEEEEaNS5_IJlSB_lEEEaSI_NS4_8TiledMMAINS4_8MMA_AtomIJNS4_15SM100_MMA_S8_SSIaaiLi64ELi256ELNS4_4UMMA5MajorE0ELSN_0ELNSM_8SaturateE0EEEEEENS4_6LayoutISC_NS5_IJNSA_ILi0EEESS_SS_EEEEENS5_IJNS4_10UnderscoreESV_SV_EEEEENS4_13SM90_TMA_LOADENS4_14ComposedLayoutINS4_7SwizzleILi1ELi4ELi3EEENS4_18smem_ptr_flag_bitsILi8EEENSR_INS5_IJNSA_ILi8EEESG_EEENS5_IJSG_SB_EEEEEEEvNS4_8identityESY_S18_vS19_EENS_8epilogue10collective18CollectiveEpilogueINS1B_23Sm100TmaWarpSpecializedILi4ELi2ELi32ELb0ELb0EEEJSH_NS5_IJNSR_ISE_SB_EES1G_EEEaSI_aSI_NS1B_6fusion15FusionCallbacksIS1F_NS1I_17LinearCombinationIaiaiLNS_15FloatRoundStyleE2EEESH_S1H_JEEENS4_5SM1004TMEM4LOAD26SM100_TMEM_LOAD_16dp32b32xESY_NSZ_INS10_ILi2ELi4ELi3EEES13_NSR_INS5_IJS14_SE_EEENS5_IJSE_SB_EEEEEEENS4_39AutoVectorizingCopyWithAssumedAlignmentILi128EEENS4_14SM90_TMA_STOREES1W_S1Y_S1Y_EEEvvEEEEvNT_6ParamsE --------------------------
	.section	.text._ZN7cutlass13device_kernelINS_4gemm6kernel13GemmUniversalIN4cute5tupleIJiiiiEEENS1_10collective13CollectiveMmaINS1_35MainloopSm100TmaUmmaWarpSpecializedILi4ELi2ELi4ENS5_IJNS4_1CILi1EEESB_SB_EEEEENS5_IJNSA_ILi64EEENSA_ILi256EEENSA_ILi32EEEEEEaNS5_IJlSB_lEEEaSI_NS4_8TiledMMAINS4_8MMA_AtomIJNS4_15SM100_MMA_S8_SSIaaiLi64ELi256ELNS4_4UMMA5MajorE0ELSN_0ELNSM_8SaturateE0EEEEEENS4_6LayoutISC_NS5_IJNSA_ILi0EEESS_SS_EEEEENS5_IJNS4_10UnderscoreESV_SV_EEEEENS4_13SM90_TMA_LOADENS4_14ComposedLayoutINS4_7SwizzleILi1ELi4ELi3EEENS4_18smem_ptr_flag_bitsILi8EEENSR_INS5_IJNSA_ILi8EEESG_EEENS5_IJSG_SB_EEEEEEEvNS4_8identityESY_S18_vS19_EENS_8epilogue10collective18CollectiveEpilogueINS1B_23Sm100TmaWarpSpecializedILi4ELi2ELi32ELb0ELb0EEEJSH_NS5_IJNSR_ISE_SB_EES1G_EEEaSI_aSI_NS1B_6fusion15FusionCallbacksIS1F_NS1I_17LinearCombinationIaiaiLNS_15FloatRoundStyleE2EEESH_S1H_JEEENS4_5SM1004TMEM4LOAD26SM100_TMEM_LOAD_16dp32b32xESY_NSZ_INS10_ILi2ELi4ELi3EEES13_NSR_INS5_IJS14_SE_EEENS5_IJSE_SB_EEEEEEENS4_39AutoVectorizingCopyWithAssumedAlignmentILi128EEENS4_14SM90_TMA_STOREES1W_S1Y_S1Y_EEEvvEEEEvNT_6ParamsE,"ax",@progbits
	.align	128
.text._ZN7cutlass13device_kernelINS_4gemm6kernel13GemmUniversalIN4cute5tupleIJiiiiEEENS1_10collective13CollectiveMmaINS1_35MainloopSm100TmaUmmaWarpSpecializedILi4ELi2ELi4ENS5_IJNS4_1CILi1EEESB_SB_EEEEENS5_IJNSA_ILi64EEENSA_ILi256EEENSA_ILi32EEEEEEaNS5_IJlSB_lEEEaSI_NS4_8TiledMMAINS4_8MMA_AtomIJNS4_15SM100_MMA_S8_SSIaaiLi64ELi256ELNS4_4UMMA5MajorE0ELSN_0ELNSM_8SaturateE0EEEEEENS4_6LayoutISC_NS5_IJNSA_ILi0EEESS_SS_EEEEENS5_IJNS4_10UnderscoreESV_SV_EEEEENS4_13SM90_TMA_LOADENS4_14ComposedLayoutINS4_7SwizzleILi1ELi4ELi3EEENS4_18smem_ptr_flag_bitsILi8EEENSR_INS5_IJNSA_ILi8EEESG_EEENS5_IJSG_SB_EEEEEEEvNS4_8identityESY_S18_vS19_EENS_8epilogue10collective18CollectiveEpilogueINS1B_23Sm100TmaWarpSpecializedILi4ELi2ELi32ELb0ELb0EEEJSH_NS5_IJNSR_ISE_SB_EES1G_EEEaSI_aSI_NS1B_6fusion15FusionCallbacksIS1F_NS1I_17LinearCombinationIaiaiLNS_15FloatRoundStyleE2EEESH_S1H_JEEENS4_5SM1004TMEM4LOAD26SM100_TMEM_LOAD_16dp32b32xESY_NSZ_INS10_ILi2ELi4ELi3EEES13_NSR_INS5_IJS14_SE_EEENS5_IJSE_SB_EEEEEEENS4_39AutoVectorizingCopyWithAssumedAlignmentILi128EEENS4_14SM90_TMA_STOREES1W_S1Y_S1Y_EEEvvEEEEvNT_6ParamsE:
        .type           _ZN7cutlass13device_kernelINS_4gemm6kernel13GemmUniversalIN4cute5tupleIJiiiiEEENS1_10collective13CollectiveMmaINS1_35MainloopSm100TmaUmmaWarpSpecializedILi4ELi2ELi4ENS5_IJNS4_1CILi1EEESB_SB_EEEEENS5_IJNSA_ILi64EEENSA_ILi256EEENSA_ILi32EEEEEEaNS5_IJlSB_lEEEaSI_NS4_8TiledMMAINS4_8MMA_AtomIJNS4_15SM100_MMA_S8_SSIaaiLi64ELi256ELNS4_4UMMA5MajorE0ELSN_0ELNSM_8SaturateE0EEEEEENS4_6LayoutISC_NS5_IJNSA_ILi0EEESS_SS_EEEEENS5_IJNS4_10UnderscoreESV_SV_EEEEENS4_13SM90_TMA_LOADENS4_14ComposedLayoutINS4_7SwizzleILi1ELi4ELi3EEENS4_18smem_ptr_flag_bitsILi8EEENSR_INS5_IJNSA_ILi8EEESG_EEENS5_IJSG_SB_EEEEEEEvNS4_8identityESY_S18_vS19_EENS_8epilogue10collective18CollectiveEpilogueINS1B_23Sm100TmaWarpSpecializedILi4ELi2ELi32ELb0ELb0EEEJSH_NS5_IJNSR_ISE_SB_EES1G_EEEaSI_aSI_NS1B_6fusion15FusionCallbacksIS1F_NS1I_17LinearCombinationIaiaiLNS_15FloatRoundStyleE2EEESH_S1H_JEEENS4_5SM1004TMEM4LOAD26SM100_TMEM_LOAD_16dp32b32xESY_NSZ_INS10_ILi2ELi4ELi3EEES13_NSR_INS5_IJS14_SE_EEENS5_IJSE_SB_EEEEEEENS4_39AutoVectorizingCopyWithAssumedAlignmentILi128EEENS4_14SM90_TMA_STOREES1W_S1Y_S1Y_EEEvvEEEEvNT_6ParamsE,@function
        .size           _ZN7cutlass13device_kernelINS_4gemm6kernel13GemmUniversalIN4cute5tupleIJiiiiEEENS1_10collective13CollectiveMmaINS1_35MainloopSm100TmaUmmaWarpSpecializedILi4ELi2ELi4ENS5_IJNS4_1CILi1EEESB_SB_EEEEENS5_IJNSA_ILi64EEENSA_ILi256EEENSA_ILi32EEEEEEaNS5_IJlSB_lEEEaSI_NS4_8TiledMMAINS4_8MMA_AtomIJNS4_15SM100_MMA_S8_SSIaaiLi64ELi256ELNS4_4UMMA5MajorE0ELSN_0ELNSM_8SaturateE0EEEEEENS4_6LayoutISC_NS5_IJNSA_ILi0EEESS_SS_EEEEENS5_IJNS4_10UnderscoreESV_SV_EEEEENS4_13SM90_TMA_LOADENS4_14ComposedLayoutINS4_7SwizzleILi1ELi4ELi3EEENS4_18smem_ptr_flag_bitsILi8EEENSR_INS5_IJNSA_ILi8EEESG_EEENS5_IJSG_SB_EEEEEEEvNS4_8identityESY_S18_vS19_EENS_8epilogue10collective18CollectiveEpilogueINS1B_23Sm100TmaWarpSpecializedILi4ELi2ELi32ELb0ELb0EEEJSH_NS5_IJNSR_ISE_SB_EES1G_EEEaSI_aSI_NS1B_6fusion15FusionCallbacksIS1F_NS1I_17LinearCombinationIaiaiLNS_15FloatRoundStyleE2EEESH_S1H_JEEENS4_5SM1004TMEM4LOAD26SM100_TMEM_LOAD_16dp32b32xESY_NSZ_INS10_ILi2ELi4ELi3EEES13_NSR_INS5_IJS14_SE_EEENS5_IJSE_SB_EEEEEEENS4_39AutoVectorizingCopyWithAssumedAlignmentILi128EEENS4_14SM90_TMA_STOREES1W_S1Y_S1Y_EEEvvEEEEvNT_6ParamsE,(.L_x_170 - _ZN7cutlass13device_kernelINS_4gemm6kernel13GemmUniversalIN4cute5tupleIJiiiiEEENS1_10collective13CollectiveMmaINS1_35MainloopSm100TmaUmmaWarpSpecializedILi4ELi2ELi4ENS5_IJNS4_1CILi1EEESB_SB_EEEEENS5_IJNSA_ILi64EEENSA_ILi256EEENSA_ILi32EEEEEEaNS5_IJlSB_lEEEaSI_NS4_8TiledMMAINS4_8MMA_AtomIJNS4_15SM100_MMA_S8_SSIaaiLi64ELi256ELNS4_4UMMA5MajorE0ELSN_0ELNSM_8SaturateE0EEEEEENS4_6LayoutISC_NS5_IJNSA_ILi0EEESS_SS_EEEEENS5_IJNS4_10UnderscoreESV_SV_EEEEENS4_13SM90_TMA_LOADENS4_14ComposedLayoutINS4_7SwizzleILi1ELi4ELi3EEENS4_18smem_ptr_flag_bitsILi8EEENSR_INS5_IJNSA_ILi8EEESG_EEENS5_IJSG_SB_EEEEEEEvNS4_8identityESY_S18_vS19_EENS_8epilogue10collective18CollectiveEpilogueINS1B_23Sm100TmaWarpSpecializedILi4ELi2ELi32ELb0ELb0EEEJSH_NS5_IJNSR_ISE_SB_EES1G_EEEaSI_aSI_NS1B_6fusion15FusionCallbacksIS1F_NS1I_17LinearCombinationIaiaiLNS_15FloatRoundStyleE2EEESH_S1H_JEEENS4_5SM1004TMEM4LOAD26SM100_TMEM_LOAD_16dp32b32xESY_NSZ_INS10_ILi2ELi4ELi3EEES13_NSR_INS5_IJS14_SE_EEENS5_IJSE_SB_EEEEEEENS4_39AutoVectorizingCopyWithAssumedAlignmentILi128EEENS4_14SM90_TMA_STOREES1W_S1Y_S1Y_EEEvvEEEEvNT_6ParamsE)
        .other          _ZN7cutlass13device_kernelINS_4gemm6kernel13GemmUniversalIN4cute5tupleIJiiiiEEENS1_10collective13CollectiveMmaINS1_35MainloopSm100TmaUmmaWarpSpecializedILi4ELi2ELi4ENS5_IJNS4_1CILi1EEESB_SB_EEEEENS5_IJNSA_ILi64EEENSA_ILi256EEENSA_ILi32EEEEEEaNS5_IJlSB_lEEEaSI_NS4_8TiledMMAINS4_8MMA_AtomIJNS4_15SM100_MMA_S8_SSIaaiLi64ELi256ELNS4_4UMMA5MajorE0ELSN_0ELNSM_8SaturateE0EEEEEENS4_6LayoutISC_NS5_IJNSA_ILi0EEESS_SS_EEEEENS5_IJNS4_10UnderscoreESV_SV_EEEEENS4_13SM90_TMA_LOADENS4_14ComposedLayoutINS4_7SwizzleILi1ELi4ELi3EEENS4_18smem_ptr_flag_bitsILi8EEENSR_INS5_IJNSA_ILi8EEESG_EEENS5_IJSG_SB_EEEEEEEvNS4_8identityESY_S18_vS19_EENS_8epilogue10collective18CollectiveEpilogueINS1B_23Sm100TmaWarpSpecializedILi4ELi2ELi32ELb0ELb0EEEJSH_NS5_IJNSR_ISE_SB_EES1G_EEEaSI_aSI_NS1B_6fusion15FusionCallbacksIS1F_NS1I_17LinearCombinationIaiaiLNS_15FloatRoundStyleE2EEESH_S1H_JEEENS4_5SM1004TMEM4LOAD26SM100_TMEM_LOAD_16dp32b32xESY_NSZ_INS10_ILi2ELi4ELi3EEES13_NSR_INS5_IJS14_SE_EEENS5_IJSE_SB_EEEEEEENS4_39AutoVectorizingCopyWithAssumedAlignmentILi128EEENS4_14SM90_TMA_STOREES1W_S1Y_S1Y_EEEvvEEEEvNT_6ParamsE,@"STO_CUDA_ENTRY STV_DEFAULT"
_ZN7cutlass13device_kernelINS_4gemm6kernel13GemmUniversalIN4cute5tupleIJiiiiEEENS1_10collective13CollectiveMmaINS1_35MainloopSm100TmaUmmaWarpSpecializedILi4ELi2ELi4ENS5_IJNS4_1CILi1EEESB_SB_EEEEENS5_IJNSA_ILi64EEENSA_ILi256EEENSA_ILi32EEEEEEaNS5_IJlSB_lEEEaSI_NS4_8TiledMMAINS4_8MMA_AtomIJNS4_15SM100_MMA_S8_SSIaaiLi64ELi256ELNS4_4UMMA5MajorE0ELSN_0ELNSM_8SaturateE0EEEEEENS4_6LayoutISC_NS5_IJNSA_ILi0EEESS_SS_EEEEENS5_IJNS4_10UnderscoreESV_SV_EEEEENS4_13SM90_TMA_LOADENS4_14ComposedLayoutINS4_7SwizzleILi1ELi4ELi3EEENS4_18smem_ptr_flag_bitsILi8EEENSR_INS5_IJNSA_ILi8EEESG_EEENS5_IJSG_SB_EEEEEEEvNS4_8identityESY_S18_vS19_EENS_8epilogue10collective18CollectiveEpilogueINS1B_23Sm100TmaWarpSpecializedILi4ELi2ELi32ELb0ELb0EEEJSH_NS5_IJNSR_ISE_SB_EES1G_EEEaSI_aSI_NS1B_6fusion15FusionCallbacksIS1F_NS1I_17LinearCombinationIaiaiLNS_15FloatRoundStyleE2EEESH_S1H_JEEENS4_5SM1004TMEM4LOAD26SM100_TMEM_LOAD_16dp32b32xESY_NSZ_INS10_ILi2ELi4ELi3EEES13_NSR_INS5_IJS14_SE_EEENS5_IJSE_SB_EEEEEEENS4_39AutoVectorizingCopyWithAssumedAlignmentILi128EEENS4_14SM90_TMA_STOREES1W_S1Y_S1Y_EEEvvEEEEvNT_6ParamsE:
[----:B------:R-:W1:Y:S01]  /*0000*/  LDC R1, c[0x0][0x37c] ;  /* 0x0000df00ff017b82 */ /* 0x000e620000000800 */
[----:B------:R-:W2:Y:S01]  /*0010*/  S2R R103, SR_TID.X ;  /* 0x0000000000677919 */ /* 0x000ea20000002100 */
[----:B------:R-:W3:Y:S01]  /*0020*/  LDCU.64 UR4, c[0x0][0x890] ;  /* 0x00011200ff0477ac */ /* 0x000ee20008000a00 */
[----:B------:R-:W-:Y:S02]  /*0030*/  PRMT R91, RZ, 0x7610, R91 ;  /* 0x00007610ff5b7816 */ /* 0x000fe4000000005b */
[----:B------:R-:W-:Y:S01]  /*0040*/  ELECT P5, URZ, PT ;  /* 0x0000000000ff782f */ /* 0x000fe200038a0000 */
[----:B------:R-:W4:Y:S01]  /*0050*/  LDCU.64 UR46, c[0x0][0x358] ;  /* 0x00006b00ff2e77ac */ /* 0x000f220008000a00 */
[----:B---3--:R-:W-:-:S04]  /*0060*/  UISETP.NE.U32.AND UP0, UPT, UR4, URZ, UPT ;  /* 0x000000ff0400728c */ /* 0x008fc8000bf05070 */
[----:B------:R-:W-:Y:S01]  /*0070*/  UISETP.NE.AND.EX UP0, UPT, UR5, URZ, UPT, UP0 ;  /* 0x000000ff0500728c */ /* 0x000fe2000bf05300 */
[----:B--2---:R-:W-:-:S05]  /*0080*/  SHF.R.U32.HI R96, RZ, 0x5, R103 ;  /* 0x00000005ff607819 */ /* 0x004fca0000011667 */
[----:B------:R-:W2:Y:S02]  /*0090*/  SHFL.IDX PT, R0, R96, RZ, 0x1f ;  /* 0x00001fff60007589 */ /* 0x000ea400000e0000 */
[----:B--2---:R-:W-:Y:S01]  /*00a0*/  R2UR UR8, R0 ;  /* 0x00000000000872ca */ /* 0x004fe200000e0000 */
[----:B-1--4-:R-:W-:-:S14]  /*00b0*/  BRA.U UP0, `(.L_x_0) ;  /* 0x00000001002c7547 */ /* 0x012fdc000b800000 */
[----:B------:R-:W1:Y:S02]  /*00c0*/  LDCU.64 UR6, c[0x0][0x888] ;  /* 0x00011100ff0677ac */ /* 0x000e640008000a00 */
[----:B-1----:R-:W-:-:S04]  /*00d0*/  UISETP.NE.U32.AND UP0, UPT, UR6, URZ, UPT ;  /* 0x000000ff0600728c */ /* 0x002fc8000bf05070 */
[----:B------:R-:W-:-:S09]  /*00e0*/  UISETP.NE.AND.EX UP0, UPT, UR7, URZ, UPT, UP0 ;  /* 0x000000ff0700728c */ /* 0x000fd2000bf05300 */
[----:B------:R-:W-:Y:S05]  /*00f0*/  BRA.U !UP0, `(.L_x_1) ;  /* 0x0000000108107547 */ /* 0x000fea000b800000 */
[----:B------:R-:W1:Y:S02]  /*0100*/  LDC.64 R50, c[0x0][0x888] ;  /* 0x00022200ff327b82 */ /* 0x000e640000000a00 */
[----:B-1----:R1:W5:Y:S01]  /*0110*/  LDG.E R50, desc[UR46][R50.64] ;  /* 0x0000002e32327981 */ /* 0x002362000c1e1900 */
[----:B------:R-:W-:Y:S01]  /*0120*/  HFMA2 R91, -RZ, RZ, 0, 5.9604644775390625e-08 ;  /* 0x00000001ff5b7431 */ /* 0x000fe200000001ff */
[----:B------:R-:W-:Y:S05]  /*0130*/  BRA `(.L_x_0) ;  /* 0x00000000000c7947 */ /* 0x000fea0003800000 */
.L_x_1:
[----:B------:R-:W1:Y:S01]  /*0140*/  LDCU UR6, c[0x0][0x880] ;  /* 0x00011000ff0677ac */ /* 0x000e620008000800 */
[----:B------:R-:W-:Y:S01]  /*0150*/  HFMA2 R91, -RZ, RZ, 0, 5.9604644775390625e-08 ;  /* 0x00000001ff5b7431 */ /* 0x000fe200000001ff */
[----:B-1----:R-:W-:-:S07]  /*0160*/  MOV R50, UR6 ;  /* 0x0000000600327c02 */ /* 0x002fce0008000f00 */
.L_x_0:
[----:B------:R-:W2:Y:S02]  /*0170*/  LDCU.64 UR6, c[0x0][0x8b0] ;  /* 0x00011600ff0677ac */ /* 0x000ea40008000a00 */
[----:B--2---:R-:W-:-:S04]  /*0180*/  UISETP.NE.U32.AND UP0, UPT, UR6, URZ, UPT ;  /* 0x000000ff0600728c */ /* 0x004fc8000bf05070 */
[----:B------:R-:W-:-:S09]  /*0190*/  UISETP.NE.AND.EX UP0, UPT, UR7, URZ, UPT, UP0 ;  /* 0x000000ff0700728c */ /* 0x000fd2000bf05300 */
[----:B------:R-:W-:Y:S05]  /*01a0*/  BRA.U UP0, `(.L_x_2) ;  /* 0x0000000100247547 */ /* 0x000fea000b800000 */
[----:B------:R-:W2:Y:S02]  /*01b0*/  LDCU.64 UR6, c[0x0][0x8a8] ;  /* 0x00011500ff0677ac */ /* 0x000ea40008000a00 */
[----:B--2---:R-:W-:-:S04]  /*01c0*/  UISETP.NE.U32.AND UP0, UPT, UR6, URZ, UPT ;  /* 0x000000ff0600728c */ /* 0x004fc8000bf05070 */
[----:B------:R-:W-:-:S09]  /*01d0*/  UISETP.NE.AND.EX UP0, UPT, UR7, URZ, UPT, UP0 ;  /* 0x000000ff0700728c */ /* 0x000fd2000bf05300 */
[----:B------:R-:W-:Y:S05]  /*01e0*/  BRA.U !UP0, `(.L_x_3) ;  /* 0x00000001080c7547 */ /* 0x000fea000b800000 */
[----:B------:R-:W2:Y:S02]  /*01f0*/  LDC.64 R2, c[0x0][0x8a8] ;  /* 0x00022a00ff027b82 */ /* 0x000ea40000000a00 */
[----:B--2---:R2:W5:Y:S01]  /*0200*/  LDG.E R47, desc[UR46][R2.64] ;  /* 0x0000002e022f7981 */ /* 0x004562000c1e1900 */
[----:B------:R-:W-:Y:S05]  /*0210*/  BRA `(.L_x_2) ;  /* 0x0000000000087947 */ /* 0x000fea0003800000 */
.L_x_3:
[----:B------:R-:W2:Y:S02]  /*0220*/  LDCU UR6, c[0x0][0x8a0] ;  /* 0x00011400ff0677ac */ /* 0x000ea40008000800 */
[----:B--2---:R-:W-:Y:S02]  /*0230*/  MOV R47, UR6 ;  /* 0x00000006002f7c02 */ /* 0x004fe40008000f00 */
.L_x_2:
[----:B------:R-:W-:Y:S01]  /*0240*/  IMAD.U32 R0, RZ, RZ, UR8 ;  /* 0x00000008ff007e24 */ /* 0x000fe2000f8e00ff */
[----:B------:R-:W-:Y:S04]  /*0250*/  BSSY.RECONVERGENT B0, `(.L_x_4) ;  /* 0x000000c000007945 */ /* 0x000fe80003800200 */
[C---:B------:R-:W-:Y:S02]  /*0260*/  ISETP.NE.OR P1, PT, R0.reuse, 0x1, !P5 ;  /* 0x000000010000780c */ /* 0x040fe40006f25670 */
[----:B------:R-:W-:-:S11]  /*0270*/  ISETP.NE.OR P0, PT, R0, 0x3, !P5 ;  /* 0x000000030000780c */ /* 0x000fd60006f05670 */
[----:B------:R-:W-:Y:S05]  /*0280*/  @P1 BRA `(.L_x_5) ;  /* 0x0000000000201947 */ /* 0x000fea0003800000 */
[----:B------:R-:W3:Y:S02]  /*0290*/  LDCU.64 UR6, c[0x0][0x348] ;  /* 0x00006900ff0677ac */ /* 0x000ee40008000a00 */
[----:B---3--:R-:W-:Y:S02]  /*02a0*/  UIADD3 UR10, UP1, UPT, UR6, 0x80, URZ ;  /* 0x00000080060a7890 */ /* 0x008fe4000ff3e0ff */
[----:B------:R-:W-:Y:S02]  /*02b0*/  UIADD3 UR6, UP0, UPT, UR6, 0x180, URZ ;  /* 0x0000018006067890 */ /* 0x000fe4000ff1e0ff */
[----:B------:R-:W-:Y:S02]  /*02c0*/  UIADD3.X UR11, UPT, UPT, URZ, UR7, URZ, UP1, !UPT ;  /* 0x00000007ff0b7290 */ /* 0x000fe40008ffe4ff */
[----:B------:R-:W-:-:S07]  /*02d0*/  UIADD3.X UR7, UPT, UPT, URZ, UR7, URZ, UP0, !UPT ;  /* 0x00000007ff077290 */ /* 0x000fce00087fe4ff */
[----:B------:R3:W-:Y:S02]  /*02e0*/  UTMACCTL.PF [UR10] ;  /* 0x000000000a0079b9 */ /* 0x0007e40008040000 */
[----:B------:R3:W-:Y:S02]  /*02f0*/  UTMACCTL.PF [UR6] ;  /* 0x00000000060079b9 */ /* 0x0007e40008040000 */
[----:B---3--:R-:W-:Y:S01]  /*0300*/  NOP ;  /* 0x0000000000007918 */ /* 0x008fe20000000000 */
.L_x_5:
[----:B------:R-:W-:Y:S05]  /*0310*/  BSYNC.RECONVERGENT B0 ;  /* 0x0000000000007941 */ /* 0x000fea0003800200 */
.L_x_4:
[----:B------:R-:W-:Y:S04]  /*0320*/  BSSY.RECONVERGENT B0, `(.L_x_6) ;  /* 0x000000a000007945 */ /* 0x000fe80003800200 */
        /* <DEDUP_REMOVED lines=9> */
.L_x_7:
[----:B------:R-:W-:Y:S05]  /*03c0*/  BSYNC.RECONVERGENT B0 ;  /* 0x0000000000007941 */ /* 0x000fea0003800200 */
.L_x_6:
[----:B------:R-:W3:Y:S01]  /*03d0*/  LDCU.64 UR6, c[0x0][0x888] ;  /* 0x00011100ff0677ac */ /* 0x000ee20008000a00 */
[----:B------:R-:W-:Y:S02]  /*03e0*/  UISETP.EQ.U32.AND UP1, UPT, UR4, URZ, UPT ;  /* 0x000000ff0400728c */ /* 0x000fe4000bf22070 */
[----:B------:R-:W-:Y:S02]  /*03f0*/  UPLOP3.LUT UP2, UPT, UPT, UPT, UPT, 0x80, 0x8 ;  /* 0x000000000008789c */ /* 0x000fe40003f4f070 */
[----:B---3--:R-:W-:-:S04]  /*0400*/  UISETP.NE.U32.AND UP0, UPT, UR6, URZ, UPT ;  /* 0x000000ff0600728c */ /* 0x008fc8000bf05070 */
[----:B------:R-:W-:-:S04]  /*0410*/  UISETP.NE.AND.EX UP0, UPT, UR7, URZ, UPT, UP0 ;  /* 0x000000ff0700728c */ /* 0x000fc8000bf05300 */
[----:B------:R-:W-:-:S04]  /*0420*/  UISETP.EQ.OR.EX UP3, UPT, UR5, URZ, !UP0, UP1 ;  /* 0x000000ff0500728c */ /* 0x000fc8000c762710 */
[----:B------:R-:W-:-:S05]  /*0430*/  UP2UR UR50, UPR, URZ, 0x8 ;  /* 0x00000008ff327883 */ /* 0x000fca0008000000 */
[----:B------:R-:W-:Y:S07]  /*0440*/  BRA.U !UP3, `(.L_x_8) ;  /* 0x000000010b207547 */ /* 0x000fee000b800000 */
[----:B-----5:R-:W-:Y:S01]  /*0450*/  R2UR UR6, R50 ;  /* 0x00000000320672ca */ /* 0x020fe200000e0000 */
[----:B------:R-:W-:Y:S02]  /*0460*/  UISETP.NE.U32.AND UP2, UPT, UR4, URZ, UPT ;  /* 0x000000ff0400728c */ /* 0x000fe4000bf45070 */
[----:B------:R-:W-:Y:S02]  /*0470*/  USEL UR4, URZ, 0xffffffff, UP0 ;  /* 0xffffffffff047887 */ /* 0x000fe40008000000 */
[----:B------:R-:W-:-:S08]  /*0480*/  UISETP.NE.AND.EX UP2, UPT, UR5, URZ, UPT, UP2 ;  /* 0x000000ff0500728c */ /* 0x000fd0000bf45320 */
[----:B------:R-:W-:-:S04]  /*0490*/  UISETP.NE.AND UP1, UPT, UR6, URZ, UPT ;  /* 0x000000ff0600728c */ /* 0x000fc8000bf25270 */
[----:B------:R-:W-:-:S04]  /*04a0*/  @!UP2 USEL UR4, URZ, 0xffffffff, UP1 ;  /* 0xffffffffff04a887 */ /* 0x000fc80008800000 */
[----:B------:R-:W-:-:S04]  /*04b0*/  ULOP3.LUT UR4, UR4, 0x1, URZ, 0xc0, !UPT ;  /* 0x0000000104047892 */ /* 0x000fc8000f8ec0ff */
[----:B------:R-:W-:-:S11]  /*04c0*/  UISETP.NE.U32.AND UP2, UPT, UR4, 0x1, UPT ;  /* 0x000000010400788c */ /* 0x000fd6000bf45070 */
.L_x_8:
[----:B--2---:R-:W2:Y:S01]  /*04d0*/  SHFL.IDX PT, R2, R96, RZ, 0x1f ;  /* 0x00001fff60027589 */ /* 0x004ea200000e0000 */
[----:B------:R-:W-:-:S04]  /*04e0*/  UISETP.NE.AND UP1, UPT, UR8, 0x2, UPT ;  /* 0x000000020800788c */ /* 0x000fc8000bf25270 */
[----:B------:R-:W-:Y:S01]  /*04f0*/  USEL UR6, URZ, 0x1, UP1 ;  /* 0x00000001ff067887 */ /* 0x000fe20008800000 */
[----:B--2---:R-:W-:-:S13]  /*0500*/  ISETP.NE.AND P0, PT, R2, RZ, PT ;  /* 0x000000ff0200720c */ /* 0x004fda0003f05270 */
[----:B------:R-:W-:Y:S05]  /*0510*/  @P0 BRA `(.L_x_9) ;  /* 0x0000000000480947 */ /* 0x000fea0003800000 */
[----:B------:R-:W2:Y:S01]  /*0520*/  S2UR UR5, SR_CgaCtaId ;  /* 0x00000000000579c3 */ /* 0x000ea20000008800 */
[----:B------:R-:W-:Y:S01]  /*0530*/  UMOV UR7, 0x400 ;  /* 0x0000040000077882 */ /* 0x000fe20000000000 */
[----:B------:R-:W-:Y:S01]  /*0540*/  UMOV UR4, 0x1 ;  /* 0x0000000100047882 */ /* 0x000fe20000000000 */
[----:B------:R-:W-:Y:S01]  /*0550*/  ELECT P0, URZ, PT ;  /* 0x0000000000ff782f */ /* 0x000fe20003800000 */
[----:B------:R-:W-:-:S04]  /*0560*/  UIADD3 UR10, UPT, UPT, -UR4, 0x100000, URZ ;  /* 0x00100000040a7890 */ /* 0x000fc8000fffe1ff */
[----:B------:R-:W-:Y:S02]  /*0570*/  USHF.L.U32 UR11, UR10, 0xb, URZ ;  /* 0x0000000b0a0b7899 */ /* 0x000fe400080006ff */
[----:B------:R-:W-:Y:S02]  /*0580*/  USHF.L.U32 UR10, UR10, 0x1, URZ ;  /* 0x000000010a0a7899 */ /* 0x000fe400080006ff */
[----:B--2---:R-:W-:Y:S01]  /*0590*/  ULEA UR5, UR5, UR7, 0x18 ;  /* 0x0000000705057291 */ /* 0x004fe2000f8ec0ff */
[----:B------:R-:W2:Y:S11]  /*05a0*/  FENCE.VIEW.ASYNC.S ;  /* 0x00000000000073c6 */ /* 0x000eb60000000000 */
[----:B--2---:R2:W3:Y:S01]  /*05b0*/  SYNCS.EXCH.64 URZ, [UR5], UR10 ;  /* 0x0000000a05ff75b2 */ /* 0x0044e20008000100 */
[----:B------:R2:W4:Y:S01]  /*05c0*/  SYNCS.EXCH.64 URZ, [UR5+0x20], UR10 ;  /* 0x0000200a05ff75b2 */ /* 0x0005220008000100 */
[----:B------:R2:W1:Y:S01]  /*05d0*/  SYNCS.EXCH.64 URZ, [UR5+0x8], UR10 ;  /* 0x0000080a05ff75b2 */ /* 0x0004620008000100 */
[----:B------:R2:W1:Y:S01]  /*05e0*/  SYNCS.EXCH.64 URZ, [UR5+0x28], UR10 ;  /* 0x0000280a05ff75b2 */ /* 0x0004620008000100 */
[----:B------:R2:W1:Y:S01]  /*05f0*/  SYNCS.EXCH.64 URZ, [UR5+0x10], UR10 ;  /* 0x0000100a05ff75b2 */ /* 0x0004620008000100 */
[----:B------:R2:W1:Y:S01]  /*0600*/  SYNCS.EXCH.64 URZ, [UR5+0x30], UR10 ;  /* 0x0000300a05ff75b2 */ /* 0x0004620008000100 */
[----:B------:R2:W1:Y:S01]  /*0610*/  SYNCS.EXCH.64 URZ, [UR5+0x18], UR10 ;  /* 0x0000180a05ff75b2 */ /* 0x0004620008000100 */
[----:B------:R2:W1:Y:S01]  /*0620*/  SYNCS.EXCH.64 URZ, [UR5+0x38], UR10 ;  /* 0x0000380a05ff75b2 */ /* 0x0004620008000100 */
[----:B------:R-:W-:Y:S01]  /*0630*/  NOP ;  /* 0x0000000000007918 */ /* 0x000fe20000000000 */
.L_x_9:
[----:B------:R-:W2:Y:S01]  /*0640*/  SHFL.IDX PT, R2, R96, RZ, 0x1f ;  /* 0x00001fff60027589 */ /* 0x000ea200000e0000 */
[----:B------:R-:W-:Y:S01]  /*0650*/  NOP ;  /* 0x0000000000007918 */ /* 0x000fe20000000000 */
[----:B--2---:R-:W-:-:S13]  /*0660*/  ISETP.NE.AND P0, PT, R2, 0x1, PT ;  /* 0x000000010200780c */ /* 0x004fda0003f05270 */
[----:B------:R-:W-:Y:S05]  /*0670*/  @P0 BRA `(.L_x_10) ;  /* 0x0000000000580947 */ /* 0x000fea0003800000 */
[----:B------:R-:W2:Y:S01]  /*0680*/  S2UR UR7, SR_CgaCtaId ;  /* 0x00000000000779c3 */ /* 0x000ea20000008800 */
[----:B------:R-:W-:Y:S01]  /*0690*/  UMOV UR9, 0x400 ;  /* 0x0000040000097882 */ /* 0x000fe20000000000 */
[----:B------:R-:W-:Y:S01]  /*06a0*/  UMOV UR5, 0x20 ;  /* 0x0000002000057882 */ /* 0x000fe20000000000 */
[----:B------:R-:W-:Y:S01]  /*06b0*/  UMOV UR4, 0x80 ;  /* 0x0000008000047882 */ /* 0x000fe20000000000 */
[----:B------:R-:W-:-:S04]  /*06c0*/  UIADD3 UR10, UPT, UPT, -UR5, 0x100000, URZ ;  /* 0x00100000050a7890 */ /* 0x000fc8000fffe1ff */
[----:B------:R-:W-:Y:S02]  /*06d0*/  USHF.L.U32 UR11, UR10, 0xb, URZ ;  /* 0x0000000b0a0b7899 */ /* 0x000fe400080006ff */
[----:B------:R-:W-:Y:S02]  /*06e0*/  USHF.L.U32 UR10, UR10, 0x1, URZ ;  /* 0x000000010a0a7899 */ /* 0x000fe400080006ff */
[----:B------:R-:W-:-:S04]  /*06f0*/  UIADD3 UR4, UPT, UPT, -UR4, 0x100000, URZ ;  /* 0x0010000004047890 */ /* 0x000fc8000fffe1ff */
[----:B------:R-:W-:Y:S02]  /*0700*/  USHF.L.U32 UR5, UR4, 0xb, URZ ;  /* 0x0000000b04057899 */ /* 0x000fe400080006ff */
[----:B------:R-:W-:Y:S01]  /*0710*/  USHF.L.U32 UR4, UR4, 0x1, URZ ;  /* 0x0000000104047899 */ /* 0x000fe200080006ff */
[----:B------:R-:W-:Y:S01]  /*0720*/  ELECT P0, URZ, PT ;  /* 0x0000000000ff782f */ /* 0x000fe20003800000 */
[----:B--2---:R-:W-:Y:S01]  /*0730*/  ULEA UR7, UR7, UR9, 0x18 ;  /* 0x0000000907077291 */ /* 0x004fe2000f8ec0ff */
[----:B------:R-:W2:Y:S11]  /*0740*/  FENCE.VIEW.ASYNC.S ;  /* 0x00000000000073c6 */ /* 0x000eb60000000000 */
[----:B--2---:R2:W1:Y:S01]  /*0750*/  SYNCS.EXCH.64 URZ, [UR7+0x40], UR10 ;  /* 0x0000400a07ff75b2 */ /* 0x0044620008000100 */
[----:B------:R2:W1:Y:S01]  /*0760*/  SYNCS.EXCH.64 URZ, [UR7+0x60], UR4 ;  /* 0x0000600407ff75b2 */ /* 0x0004620008000100 */
[----:B------:R2:W1:Y:S01]  /*0770*/  SYNCS.EXCH.64 URZ, [UR7+0x48], UR10 ;  /* 0x0000480a07ff75b2 */ /* 0x0004620008000100 */
[----:B------:R2:W1:Y:S01]  /*0780*/  SYNCS.EXCH.64 URZ, [UR7+0x68], UR4 ;  /* 0x0000680407ff75b2 */ /* 0x0004620008000100 */
[----:B------:R2:W1:Y:S01]  /*0790*/  SYNCS.EXCH.64 URZ, [UR7+0x50], UR10 ;  /* 0x0000500a07ff75b2 */ /* 0x0004620008000100 */
[----:B------:R2:W1:Y:S01]  /*07a0*/  SYNCS.EXCH.64 URZ, [UR7+0x70], UR4 ;  /* 0x0000700407ff75b2 */ /* 0x0004620008000100 */
[----:B------:R2:W1:Y:S01]  /*07b0*/  SYNCS.EXCH.64 URZ, [UR7+0x58], UR10 ;  /* 0x0000580a07ff75b2 */ /* 0x0004620008000100 */
[----:B------:R2:W1:Y:S01]  /*07c0*/  SYNCS.EXCH.64 URZ, [UR7+0x78], UR4 ;  /* 0x0000780407ff75b2 */ /* 0x0004620008000100 */
[----:B------:R-:W-:Y:S01]  /*07d0*/  NOP ;  /* 0x0000000000007918 */ /* 0x000fe20000000000 */
.L_x_10:
[----:B------:R-:W3:Y:S01]  /*07e0*/  SHFL.IDX PT, R2, R96, RZ, 0x1f ;  /* 0x00001fff60027589 */ /* 0x000ee200000e0000 */
[----:B------:R-:W-:Y:S01]  /*07f0*/  NOP ;  /* 0x0000000000007918 */ /* 0x000fe20000000000 */
[----:B---3--:R-:W-:-:S13]  /*0800*/  ISETP.NE.AND P0, PT, R2, 0x3, PT ;  /* 0x000000030200780c */ /* 0x008fda0003f05270 */
[----:B------:R-:W-:Y:S05]  /*0810*/  @P0 BRA `(.L_x_11) ;  /* 0x0000000000300947 */ /* 0x000fea0003800000 */
[----:B--2---:R-:W2:Y:S01]  /*0820*/  S2UR UR5, SR_CgaCtaId ;  /* 0x00000000000579c3 */ /* 0x004ea20000008800 */
        /* <DEDUP_REMOVED lines=8> */
[----:B--2---:R3:W2:Y:S01]  /*08b0*/  SYNCS.EXCH.64 URZ, [UR5+0x80], UR10 ;  /* 0x0000800a05ff75b2 */ /* 0x0046a20008000100 */
[----:B------:R3:W1:Y:S02]  /*08c0*/  SYNCS.EXCH.64 URZ, [UR5+0x88], UR10 ;  /* 0x0000880a05ff75b2 */ /* 0x0006640008000100 */
[----:B---3--:R-:W-:Y:S01]  /*08d0*/  NOP ;  /* 0x0000000000007918 */ /* 0x008fe20000000000 */
.L_x_11:
[----:B------:R-:W3:Y:S01]  /*08e0*/  SHFL.IDX PT, R2, R96, RZ, 0x1f ;  /* 0x00001fff60027589 */ /* 0x000ee200000e0000 */
[----:B------:R-:W-:Y:S01]  /*08f0*/  NOP ;  /* 0x0000000000007918 */ /* 0x000fe20000000000 */
[----:B---3--:R-:W-:-:S13]  /*0900*/  ISETP.NE.AND P0, PT, R2, 0x4, PT ;  /* 0x000000040200780c */ /* 0x008fda0003f05270 */
[----:B------:R-:W-:Y:S05]  /*0910*/  @P0 BRA `(.L_x_12) ;  /* 0x00000000004c0947 */ /* 0x000fea0003800000 */
[----:B--2---:R-:W2:Y:S01]  /*0920*/  S2UR UR5, SR_CgaCtaId ;  /* 0x00000000000579c3 */ /* 0x004ea20000008800 */
[----:B------:R-:W-:Y:S01]  /*0930*/  UMOV UR9, 0x100 ;  /* 0x0000010000097882 */ /* 0x000fe20000000000 */
[----:B------:R-:W-:Y:S01]  /*0940*/  UMOV UR7, 0x400 ;  /* 0x0000040000077882 */ /* 0x000fe20000000000 */
[----:B------:R-:W-:Y:S01]  /*0950*/  USEL UR9, UR9, 0xe0, UP2 ;  /* 0x000000e009097887 */ /* 0x000fe20009000000 */
[----:B------:R-:W-:Y:S01]  /*0960*/  UMOV UR4, 0x1 ;  /* 0x0000000100047882 */ /* 0x000fe20000000000 */
[----:B------:R-:W-:Y:S01]  /*0970*/  ELECT P0, URZ, PT ;  /* 0x0000000000ff782f */ /* 0x000fe20003800000 */
[----:B------:R-:W-:-:S04]  /*0980*/  UIADD3 UR10, UPT, UPT, -UR4, 0x100000, URZ ;  /* 0x00100000040a7890 */ /* 0x000fc8000fffe1ff */
[----:B------:R-:W-:Y:S02]  /*0990*/  USHF.L.U32 UR11, UR10, 0xb, URZ ;  /* 0x0000000b0a0b7899 */ /* 0x000fe400080006ff */
[----:B------:R-:W-:Y:S02]  /*09a0*/  USHF.L.U32 UR10, UR10, 0x1, URZ ;  /* 0x000000010a0a7899 */ /* 0x000fe400080006ff */
[----:B------:R-:W-:-:S04]  /*09b0*/  UIADD3 UR12, UPT, UPT, -UR9, 0x100000, URZ ;  /* 0x00100000090c7890 */ /* 0x000fc8000fffe1ff */
[----:B------:R-:W-:Y:S02]  /*09c0*/  USHF.L.U32 UR13, UR12, 0xb, URZ ;  /* 0x0000000b0c0d7899 */ /* 0x000fe400080006ff */
[----:B------:R-:W-:Y:S02]  /*09d0*/  USHF.L.U32 UR12, UR12, 0x1, URZ ;  /* 0x000000010c0c7899 */ /* 0x000fe400080006ff */
[----:B--2---:R-:W-:Y:S01]  /*09e0*/  ULEA UR5, UR5, UR7, 0x18 ;  /* 0x0000000705057291 */ /* 0x004fe2000f8ec0ff */
[----:B------:R-:W2:Y:S11]  /*09f0*/  FENCE.VIEW.ASYNC.S ;  /* 0x00000000000073c6 */ /* 0x000eb60000000000 */
[----:B--2---:R3:W2:Y:S01]  /*0a00*/  SYNCS.EXCH.64 URZ, [UR5+0x90], UR10 ;  /* 0x0000900a05ff75b2 */ /* 0x0046a20008000100 */
[----:B------:R3:W1:Y:S01]  /*0a10*/  SYNCS.EXCH.64 URZ, [UR5+0xa0], UR12 ;  /* 0x0000a00c05ff75b2 */ /* 0x0006620008000100 */
[----:B------:R3:W1:Y:S01]  /*0a20*/  SYNCS.EXCH.64 URZ, [UR5+0x98], UR10 ;  /* 0x0000980a05ff75b2 */ /* 0x0006620008000100 */
[----:B------:R3:W1:Y:S02]  /*0a30*/  SYNCS.EXCH.64 URZ, [UR5+0xa8], UR12 ;  /* 0x0000a80c05ff75b2 */ /* 0x0006640008000100 */
[----:B---3--:R-:W-:Y:S01]  /*0a40*/  NOP ;  /* 0x0000000000007918 */ /* 0x008fe20000000000 */
.L_x_12:
[----:B------:R-:W3:Y:S01]  /*0a50*/  SHFL.IDX PT, R2, R96, RZ, 0x1f ;  /* 0x00001fff60027589 */ /* 0x000ee200000e0000 */
[----:B------:R-:W-:Y:S01]  /*0a60*/  NOP ;  /* 0x0000000000007918 */ /* 0x000fe20000000000 */
[----:B---3--:R-:W-:-:S13]  /*0a70*/  ISETP.NE.AND P0, PT, R2, 0x5, PT ;  /* 0x000000050200780c */ /* 0x008fda0003f05270 */
[----:B------:R-:W-:Y:S05]  /*0a80*/  @P0 BRA `(.L_x_13) ;  /* 0x0000000000580947 */ /* 0x000fea0003800000 */
[----:B--2---:R-:W2:Y:S01]  /*0a90*/  S2UR UR7, SR_CgaCtaId ;  /* 0x00000000000779c3 */ /* 0x004ea20000008800 */
        /* <DEDUP_REMOVED lines=12> */
[----:B--2---:R3:W2:Y:S01]  /*0b60*/  SYNCS.EXCH.64 URZ, [UR7+0xb0], UR10 ;  /* 0x0000b00a07ff75b2 */ /* 0x0046a20008000100 */
[----:B------:R3:W1:Y:S01]  /*0b70*/  SYNCS.EXCH.64 URZ, [UR7+0xd0], UR4 ;  /* 0x0000d00407ff75b2 */ /* 0x0006620008000100 */
[----:B------:R3:W1:Y:S01]  /*0b80*/  SYNCS.EXCH.64 URZ, [UR7+0xb8], UR10 ;  /* 0x0000b80a07ff75b2 */ /* 0x0006620008000100 */
[----:B------:R3:W1:Y:S01]  /*0b90*/  SYNCS.EXCH.64 URZ, [UR7+0xd8], UR4 ;  /* 0x0000d80407ff75b2 */ /* 0x0006620008000100 */
[----:B------:R3:W1:Y:S01]  /*0ba0*/  SYNCS.EXCH.64 URZ, [UR7+0xc0], UR10 ;  /* 0x0000c00a07ff75b2 */ /* 0x0006620008000100 */
[----:B------:R3:W1:Y:S01]  /*0bb0*/  SYNCS.EXCH.64 URZ, [UR7+0xe0], UR4 ;  /* 0x0000e00407ff75b2 */ /* 0x0006620008000100 */
[----:B------:R3:W1:Y:S01]  /*0bc0*/  SYNCS.EXCH.64 URZ, [UR7+0xc8], UR10 ;  /* 0x0000c80a07ff75b2 */ /* 0x0006620008000100 */
[----:B------:R3:W1:Y:S02]  /*0bd0*/  SYNCS.EXCH.64 URZ, [UR7+0xe8], UR4 ;  /* 0x0000e80407ff75b2 */ /* 0x0006640008000100 */
[----:B---3--:R-:W-:Y:S01]  /*0be0*/  NOP ;  /* 0x0000000000007918 */ /* 0x008fe20000000000 */
.L_x_13:
        /* <DEDUP_REMOVED lines=18> */
.L_x_14:
[----:B--2---:R-:W2:Y:S01]  /*0d10*/  S2UR UR5, SR_CTAID.X ;  /* 0x00000000000579c3 */ /* 0x004ea20000002500 */
[----:B------:R-:W-:-:S05]  /*0d20*/  CS2R.32 R90, SR_CgaSize ;  /* 0x00000000005a7805 */ /* 0x000fca0000008a00 */
[----:B------:R-:W-:-:S05]  /*0d30*/  IMAD R90, R90, -0xa0, RZ ;  /* 0xffffff605a5a7824 */ /* 0x000fca00078e02ff */
[----:B------:R-:W-:-:S14]  /*0d40*/  R2UR UR9, R90 ;  /* 0x000000005a0972ca */ /* 0x000fdc00000e0000 */
[----:B------:R-:W3:Y:S01]  /*0d50*/  LDCU UR9, c[0x0][UR9+0x2b0] ;  /* 0x00005600090977ac */ /* 0x000ee20008000800 */
[----:B------:R-:W-:Y:S01]  /*0d60*/  NOP ;  /* 0x0000000000007918 */ /* 0x000fe20000000000 */
[----:B------:R-:W-:-:S05]  /*0d70*/  CS2R.32 R90, SR_CgaSize ;  /* 0x00000000005a7805 */ /* 0x000fca0000008a00 */
[----:B------:R-:W-:-:S05]  /*0d80*/  IMAD R90, R90, -0xa0, RZ ;  /* 0xffffff605a5a7824 */ /* 0x000fca00078e02ff */
[----:B------:R-:W-:-:S14]  /*0d90*/  R2UR UR7, R90 ;  /* 0x000000005a0772ca */ /* 0x000fdc00000e0000 */
[----:B------:R-:W4:Y:S01]  /*0da0*/  LDCU UR7, c[0x0][UR7+0x2b4] ;  /* 0x00005680070777ac */ /* 0x000f220008000800 */
[----:B------:R-:W1:Y:S08]  /*0db0*/  S2UR UR4, SR_CTAID.Y ;  /* 0x00000000000479c3 */ /* 0x000e700000002600 */
[----:B------:R-:W4:Y:S01]  /*0dc0*/  LDC R9, c[0x0][0xb24] ;  /* 0x0002c900ff097b82 */ /* 0x000f220000000800 */
[----:B--2---:R-:W-:-:S02]  /*0dd0*/  I2FP.F32.U32 R5, UR5 ;  /* 0x0000000500057c45 */ /* 0x004fc40008201000 */
[----:B------:R-:W-:-:S05]  /*0de0*/  CS2R.32 R3, SR_CgaSize ;  /* 0x0000000000037805 */ /* 0x000fca0000008a00 */
[----:B------:R-:W-:-:S06]  /*0df0*/  IMAD R3, R3, -0xa0, RZ ;  /* 0xffffff6003037824 */ /* 0x000fcc00078e02ff */
[----:B------:R-:W2:Y:S01]  /*0e00*/  LDC R3, c[0x0][R3+0x2a0] ;  /* 0x0000a80003037b82 */ /* 0x000ea20000000800 */
[----:B------:R-:W-:Y:S01]  /*0e10*/  MOV R21, UR5 ;  /* 0x0000000500157c02 */ /* 0x000fe20008000f00 */
[----:B---3--:R-:W-:Y:S01]  /*0e20*/  FMUL R5, R5, UR9 ;  /* 0x0000000905057c20 */ /* 0x008fe20008400000 */
[----:B-1----:R-:W-:Y:S02]  /*0e30*/  I2FP.F32.U32 R4, UR4 ;  /* 0x0000000400047c45 */ /* 0x002fe40008201000 */
[----:B------:R-:W-:-:S05]  /*0e40*/  CS2R.32 R2, SR_CgaSize ;  /* 0x0000000000027805 */ /* 0x000fca0000008a00 */
[----:B------:R-:W-:-:S06]  /*0e50*/  IMAD R2, R2, -0xa0, RZ ;  /* 0xffffff6002027824 */ /* 0x000fcc00078e02ff */
[----:B------:R-:W1:Y:S01]  /*0e60*/  LDC R2, c[0x0][R2+0x2a4] ;  /* 0x0000a90002027b82 */ /* 0x000e620000000800 */
[----:B------:R-:W3:Y:S01]  /*0e70*/  F2I.U32.TRUNC.NTZ R90, R5 ;  /* 0x00000005005a7305 */ /* 0x000ee2000020f000 */
[----:B------:R-:W-:Y:S01]  /*0e80*/  MOV R20, UR4 ;  /* 0x0000000400147c02 */ /* 0x000fe20008000f00 */
[----:B----4-:R-:W-:-:S05]  /*0e90*/  FMUL R4, R4, UR7 ;  /* 0x0000000704047c20 */ /* 0x010fca0008400000 */
[----:B------:R-:W-:Y:S01]  /*0ea0*/  BAR.SYNC.DEFER_BLOCKING 0x0 ;  /* 0x0000000000007b1d */ /* 0x000fe20000010000 */
[----:B------:R-:W-:-:S05]  /*0eb0*/  ISETP.GE.AND P0, PT, R9, 0x1, PT ;  /* 0x000000010900780c */ /* 0x000fca0003f06270 */
[----:B------:R-:W4:Y:S02]  /*0ec0*/  F2I.U32.TRUNC.NTZ R83, R4 ;  /* 0x0000000400537305 */ /* 0x000f24000020f000 */
[----:B------:R-:W1:Y:S01]  /*0ed0*/  S2UR UR36, SR_CTAID.Z ;  /* 0x00000000002479c3 */ /* 0x000e620000002700 */
[----:B---3--:R-:W-:-:S05]  /*0ee0*/  IADD3 R90, PT, PT, -R90, RZ, RZ ;  /* 0x000000ff5a5a7210 */ /* 0x008fca0007ffe1ff */
[----:B--2---:R-:W-:Y:S01]  /*0ef0*/  IMAD R90, R3, R90, UR5 ;  /* 0x00000005035a7e24 */ /* 0x004fe2000f8e025a */
[----:B----4-:R-:W-:-:S05]  /*0f00*/  IADD3 R83, PT, PT, -R83, RZ, RZ ;  /* 0x000000ff53537210 */ /* 0x010fca0007ffe1ff */
[----:B-1----:R-:W-:Y:S01]  /*0f10*/  IMAD R83, R2, R83, UR4 ;  /* 0x0000000402537e24 */ /* 0x002fe2000f8e0253 */
[----:B------:R-:W-:Y:S06]  /*0f20*/  @!P0 BRA `(.L_x_15) ;  /* 0x0000000000b88947 */ /* 0x000fec0003800000 */
[----:B------:R-:W1:Y:S01]  /*0f30*/  LDC.64 R4, c[0x0][0xb18] ;  /* 0x0002c600ff047b82 */ /* 0x000e620000000a00 */
[----:B------:R-:W-:-:S07]  /*0f40*/  ISETP.NE.AND P0, PT, R9, 0x1, PT ;  /* 0x000000010900780c */ /* 0x000fce0003f05270 */
[----:B------:R-:W2:Y:S08]  /*0f50*/  LDC R10, c[0x0][0xb0c] ;  /* 0x0002c300ff0a7b82 */ /* 0x000eb00000000800 */
[----:B------:R-:W3:Y:S08]  /*0f60*/  LDC R11, c[0x0][0x370] ;  /* 0x0000dc00ff0b7b82 */ /* 0x000ef00000000800 */
[----:B------:R-:W4:Y:S01]  /*0f70*/  LDC R12, c[0x0][0x374] ;  /* 0x0000dd00ff0c7b82 */ /* 0x000f220000000800 */
[----:B-1----:R-:W-:-:S07]  /*0f80*/  ISETP.NE.AND P1, PT, R4, 0x1, PT ;  /* 0x000000010400780c */ /* 0x002fce0003f25270 */
[----:B------:R-:W3:Y:S01]  /*0f90*/  LDC.64 R6, c[0x0][0xb10] ;  /* 0x0002c400ff067b82 */ /* 0x000ee20000000a00 */
[----:B--2---:R-:W-:-:S07]  /*0fa0*/  ISETP.NE.AND P2, PT, R10, 0x1, PT ;  /* 0x000000010a00780c */ /* 0x004fce0003f45270 */
[----:B------:R-:W1:Y:S08]  /*0fb0*/  LDC R8, c[0x0][0xb20] ;  /* 0x0002c800ff087b82 */ /* 0x000e700000000800 */
[----:B------:R-:W2:Y:S01]  /*0fc0*/  LDC.64 R2, c[0x0][0xb28] ;  /* 0x0002ca00ff027b82 */ /* 0x000ea20000000a00 */
[----:B----4-:R-:W-:-:S04]  /*0fd0*/  IMAD.HI.U32 R13, R12, R5, RZ ;  /* 0x000000050c0d7227 */ /* 0x010fc800078e00ff */
[----:B------:R-:W-:-:S04]  /*0fe0*/  IMAD.HI.U32 R5, R20, R5, RZ ;  /* 0x0000000514057227 */ /* 0x000fc800078e00ff */
[----:B---3--:R-:W-:-:S04]  /*0ff0*/  IMAD.HI.U32 R14, R11, R6, RZ ;  /* 0x000000060b0e7227 */ /* 0x008fc800078e00ff */
[C---:B------:R-:W-:Y:S01]  /*1000*/  IMAD.HI.U32 R16, R21.reuse, R6, RZ ;  /* 0x0000000615107227 */ /* 0x040fe200078e00ff */
[-C--:B------:R-:W-:Y:S02]  /*1010*/  @P2 SHF.R.U32.HI R11, RZ, R7.reuse, R14 ;  /* 0x00000007ff0b2219 */ /* 0x080fe4000001160e */
[-C--:B-1----:R-:W-:Y:S02]  /*1020*/  @P1 SHF.R.U32.HI R12, RZ, R8.reuse, R13 ;  /* 0x00000008ff0c1219 */ /* 0x082fe4000001160d */
[----:B------:R-:W-:Y:S02]  /*1030*/  SHF.R.U32.HI R5, RZ, R8, R5 ;  /* 0x00000008ff057219 */ /* 0x000fe40000011605 */
[----:B------:R-:W-:Y:S02]  /*1040*/  SHF.R.U32.HI R16, RZ, R7, R16 ;  /* 0x00000007ff107219 */ /* 0x000fe40000011610 */
[----:B------:R-:W-:Y:S01]  /*1050*/  SEL R5, R20, R5, !P1 ;  /* 0x0000000514057207 */ /* 0x000fe20004800000 */
[----:B--2---:R-:W-:Y:S01]  /*1060*/  IMAD.HI.U32 R14, R12, R2, RZ ;  /* 0x000000020c0e7227 */ /* 0x004fe200078e00ff */
[----:B------:R-:W-:-:S02]  /*1070*/  SEL R7, R21, R16, !P2 ;  /* 0x0000001015077207 */ /* 0x000fc40005000000 */
[----:B------:R-:W-:Y:S01]  /*1080*/  IADD3 R13, PT, PT, -R5, RZ, RZ ;  /* 0x000000ff050d7210 */ /* 0x000fe20007ffe1ff */
[----:B------:R-:W-:Y:S01]  /*1090*/  IMAD.HI.U32 R6, R11, R2, RZ ;  /* 0x000000020b067227 */ /* 0x000fe200078e00ff */
[----:B------:R-:W-:-:S03]  /*10a0*/  @P0 SHF.R.U32.HI R12, RZ, R3, R14 ;  /* 0x00000003ff0c0219 */ /* 0x000fc6000001160e */
[----:B------:R-:W-:Y:S01]  /*10b0*/  IMAD R13, R4, R13, R20 ;  /* 0x0000000d040d7224 */ /* 0x000fe200078e0214 */
[----:B------:R-:W-:Y:S01]  /*10c0*/  @P0 SHF.R.U32.HI R11, RZ, R3, R6 ;  /* 0x00000003ff0b0219 */ /* 0x000fe20000011606 */
[----:B------:R-:W-:-:S04]  /*10d0*/  IMAD R12, R12, R9, RZ ;  /* 0x000000090c0c7224 */ /* 0x000fc800078e02ff */
[----:B------:R-:W-:Y:S01]  /*10e0*/  IMAD R6, R11, R9, RZ ;  /* 0x000000090b067224 */ /* 0x000fe200078e02ff */
[----:B------:R-:W-:-:S04]  /*10f0*/  ISETP.GE.AND P1, PT, R5, R12, PT ;  /* 0x0000000c0500720c */ /* 0x000fc80003f26270 */
[----:B------:R-:W-:Y:S01]  /*1100*/  ISETP.GE.OR P1, PT, R7, R6, P1 ;  /* 0x000000060700720c */ /* 0x000fe20000f26670 */
[----:B------:R-:W-:-:S05]  /*1110*/  IMAD.HI.U32 R6, R5, R2, RZ ;  /* 0x0000000205067227 */ /* 0x000fca00078e00ff */
[----:B------:R-:W-:-:S04]  /*1120*/  SHF.R.U32.HI R6, RZ, R3, R6 ;  /* 0x00000003ff067219 */ /* 0x000fc80000011606 */
[----:B------:R-:W-:-:S03]  /*1130*/  SEL R6, R5, R6, !P0 ;  /* 0x0000000605067207 */ /* 0x000fc60004000000 */
[----:B------:R-:W-:Y:S01]  /*1140*/  @!P1 IMAD.HI.U32 R8, R7, R2, RZ ;  /* 0x0000000207089227 */ /* 0x000fe200078e00ff */
[----:B------:R-:W-:-:S04]  /*1150*/  IADD3 R2, PT, PT, -R6, RZ, RZ ;  /* 0x000000ff06027210 */ /* 0x000fc80007ffe1ff */
[----:B------:R-:W-:Y:S01]  /*1160*/  @!P1 SHF.R.U32.HI R8, RZ, R3, R8 ;  /* 0x00000003ff089219 */ /* 0x000fe20000011608 */
[----:B------:R-:W-:-:S03]  /*1170*/  IMAD R2, R9, R2, R5 ;  /* 0x0000000209027224 */ /* 0x000fc600078e0205 */
[----:B------:R-:W-:-:S05]  /*1180*/  @!P1 SEL R3, R7, R8, !P0 ;  /* 0x0000000807039207 */ /* 0x000fca0004000000 */
[--C-:B------:R-:W-:Y:S02]  /*1190*/  @!P1 IMAD.IADD R6, R6, 0x1, -R3.reuse ;  /* 0x0000000106069824 */ /* 0x100fe400078e0a03 */
[----:B------:R-:W-:Y:S01]  /*11a0*/  @!P1 IMAD R3, R2, R11, R3 ;  /* 0x0000000b02039224 */ /* 0x000fe200078e0203 */
[----:B------:R-:W-:Y:S01]  /*11b0*/  IADD3 R2, PT, PT, -R7, RZ, RZ ;  /* 0x000000ff07027210 */ /* 0x000fe20007ffe1ff */
[----:B------:R-:W-:Y:S02]  /*11c0*/  @!P1 IMAD R5, R6, R9, R7 ;  /* 0x0000000906059224 */ /* 0x000fe400078e0207 */
[----:B------:R-:W-:Y:S02]  /*11d0*/  @!P1 IMAD.MOV.U32 R7, RZ, RZ, R3 ;  /* 0x000000ffff079224 */ /* 0x000fe400078e0003 */
[----:B------:R-:W-:Y:S02]  /*11e0*/  IMAD R2, R10, R2, R21 ;  /* 0x000000020a027224 */ /* 0x000fe400078e0215 */
[----:B------:R-:W-:-:S02]  /*11f0*/  IMAD R20, R5, R4, R13 ;  /* 0x0000000405147224 */ /* 0x000fc400078e020d */
[----:B------:R-:W-:Y:S02]  /*1200*/  IMAD R21, R7, R10, R2 ;  /* 0x0000000a07157224 */ /* 0x000fe400078e0202 */
.L_x_15:
[----:B------:R-:W1:Y:S01]  /*1210*/  LDCU UR4, c[0x0][0xb30] ;  /* 0x00016600ff0477ac */ /* 0x000e620008000800 */
[----:B------:R-:W2:Y:S08]  /*1220*/  S2UR UR37, SR_CgaCtaId ;  /* 0x00000000002579c3 */ /* 0x000eb00000008800 */
[----:B------:R-:W3:Y:S01]  /*1230*/  LDC R40, c[0x0][0xb24] ;  /* 0x0002c900ff287b82 */ /* 0x000ee20000000800 */
[----:B-1----:R-:W-:-:S09]  /*1240*/  UISETP.NE.AND UP1, UPT, UR4, 0x1, UPT ;  /* 0x000000010400788c */ /* 0x002fd2000bf25270 */
[----:B--2---:R-:W-:Y:S05]  /*1250*/  BRA.U UP1, `(.L_x_16) ;  /* 0x0000000101407547 */ /* 0x004fea000b800000 */
[----:B------:R-:W1:Y:S08]  /*1260*/  LDC.64 R4, c[0x0][0xb10] ;  /* 0x0002c400ff047b82 */ /* 0x000e700000000a00 */
[----:B------:R-:W2:Y:S08]  /*1270*/  LDC.64 R2, c[0x0][0xb18] ;  /* 0x0002c600ff027b82 */ /* 0x000eb00000000a00 */
[----:B------:R-:W4:Y:S08]  /*1280*/  LDC R6, c[0x0][0xb20] ;  /* 0x0002c800ff067b82 */ /* 0x000f300000000800 */
[----:B------:R-:W3:Y:S01]  /*1290*/  LDC R8, c[0x0][0xb0c] ;  /* 0x0002c300ff087b82 */ /* 0x000ee20000000800 */
[----:B-1----:R-:W-:-:S05]  /*12a0*/  IMAD.HI.U32 R4, R21, R4, RZ ;  /* 0x0000000415047227 */ /* 0x002fca00078e00ff */
[----:B------:R-:W-:Y:S01]  /*12b0*/  SHF.R.U32.HI R4, RZ, R5, R4 ;  /* 0x00000005ff047219 */ /* 0x000fe20000011604 */
[----:B--2---:R-:W-:Y:S01]  /*12c0*/  IMAD.HI.U32 R3, R20, R3, RZ ;  /* 0x0000000314037227 */ /* 0x004fe200078e00ff */
[----:B------:R-:W-:-:S04]  /*12d0*/  ISETP.NE.AND P0, PT, R2, 0x1, PT ;  /* 0x000000010200780c */ /* 0x000fc80003f05270 */
[----:B----4-:R-:W-:-:S04]  /*12e0*/  SHF.R.U32.HI R3, RZ, R6, R3 ;  /* 0x00000006ff037219 */ /* 0x010fc80000011603 */
[----:B------:R-:W-:Y:S02]  /*12f0*/  SEL R3, R20, R3, !P0 ;  /* 0x0000000314037207 */ /* 0x000fe40004000000 */
[----:B---3--:R-:W-:-:S04]  /*1300*/  ISETP.NE.AND P1, PT, R8, 0x1, PT ;  /* 0x000000010800780c */ /* 0x008fc80003f25270 */
[----:B------:R-:W-:-:S05]  /*1310*/  SEL R4, R21, R4, !P1 ;  /* 0x0000000415047207 */ /* 0x000fca0004800000 */
[----:B------:R-:W-:Y:S02]  /*1320*/  IMAD.IADD R5, R3, 0x1, -R4 ;  /* 0x0000000103057824 */ /* 0x000fe400078e0a04 */
[----:B------:R-:W-:Y:S02]  /*1330*/  IMAD.IADD R3, R4, 0x1, -R3 ;  /* 0x0000000104037824 */ /* 0x000fe400078e0a03 */
[----:B------:R-:W-:Y:S02]  /*1340*/  IMAD R21, R5, R8, R21 ;  /* 0x0000000805157224 */ /* 0x000fe400078e0215 */
[----:B------:R-:W-:-:S07]  /*1350*/  IMAD R20, R3, R2, R20 ;  /* 0x0000000203147224 */ /* 0x000fce00078e0214 */
.L_x_16:
[----:B------:R-:W-:Y:S01]  /*1360*/  BAR.SYNC.DEFER_BLOCKING 0x0 ;  /* 0x0000000000007b1d */ /* 0x000fe20000010000 */
[----:B------:R-:W-:Y:S01]  /*1370*/  UISETP.NE.AND UP1, UPT, UR8, 0x2, UPT ;  /* 0x000000020800788c */ /* 0x000fe2000bf25270 */
[----:B------:R-:W-:Y:S02]  /*1380*/  ISETP.NE.OR P5, PT, R0, 0x2, !P5 ;  /* 0x000000020000780c */ /* 0x000fe40006fa5670 */
[----:B------:R-:W-:-:S06]  /*1390*/  LOP3.LUT R2, R103, 0x1f, RZ, 0xc0, !PT ;  /* 0x0000001f67027812 */ /* 0x000fcc00078ec0ff */
[----:B------:R-:W-:Y:S05]  /*13a0*/  BRA.U UP1, `(.L_x_17) ;  /* 0x00000011015c7547 */ /* 0x000fea000b800000 */
[----:B------:R-:W1:Y:S01]  /*13b0*/  LDCU UR13, c[0x0][0x38c] ;  /* 0x00007180ff0d77ac */ /* 0x000e620008000800 */
[----:B------:R-:W2:Y:S01]  /*13c0*/  LDC R9, c[0x0][0x370] ;  /* 0x0000dc00ff097b82 */ /* 0x000ea20000000800 */
[----:B------:R-:W-:Y:S01]  /*13d0*/  PLOP3.LUT P1, PT, PT, PT, UP2, 0x80, 0x8 ;  /* 0x000000000008781c */ /* 0x000fe20003f2f028 */
[----:B------:R-:W-:Y:S01]  /*13e0*/  IMAD.MOV.U32 R15, RZ, RZ, 0x1 ;  /* 0x00000001ff0f7424 */ /* 0x000fe200078e00ff */
[----:B------:R-:W-:Y:S01]  /*13f0*/  ISETP.EQ.OR P4, PT, R2, RZ, P5 ;  /* 0x000000ff0200720c */ /* 0x000fe20002f82670 */
[----:B------:R-:W-:Y:S01]  /*1400*/  IMAD.MOV.U32 R14, RZ, RZ, RZ ;  /* 0x000000ffff0e7224 */ /* 0x000fe200078e00ff */
[----:B------:R-:W-:Y:S02]  /*1410*/  PLOP3.LUT P1, PT, P1, PT, PT, 0x8, 0x80 ;  /* 0x000000000080781c */ /* 0x000fe40000f2e170 */
[----:B------:R-:W-:Y:S01]  /*1420*/  CS2R R12, SRZ ;  /* 0x00000000000c7805 */ /* 0x000fe2000001ff00 */
[----:B------:R-:W-:Y:S01]  /*1430*/  IMAD.MOV.U32 R10, RZ, RZ, 0x1 ;  /* 0x00000001ff0a7424 */ /* 0x000fe200078e00ff */
[----:B------:R-:W4:Y:S01]  /*1440*/  LDC R0, c[0x0][0x374] ;  /* 0x0000dd00ff007b82 */ /* 0x000f220000000800 */
[----:B------:R-:W2:Y:S01]  /*1450*/  LDCU.64 UR22, c[0x0][0x348] ;  /* 0x00006900ff1677ac */ /* 0x000ea20008000a00 */
[----:B------:R-:W-:Y:S01]  /*1460*/  UMOV UR6, URZ ;  /* 0x000000ff00067c82 */ /* 0x000fe20008000000 */
[----:B-1----:R-:W-:-:S04]  /*1470*/  UIADD3 UR5, UPT, UPT, UR13, 0x1f, URZ ;  /* 0x0000001f0d057890 */ /* 0x002fc8000fffe0ff */
[----:B------:R-:W-:-:S04]  /*1480*/  USHF.R.S32.HI UR4, URZ, 0x1f, UR5 ;  /* 0x0000001fff047899 */ /* 0x000fc80008011405 */
[----:B------:R-:W-:-:S04]  /*1490*/  ULEA.HI UR4, UR4, UR5, URZ, 0x5 ;  /* 0x0000000504047291 */ /* 0x000fc8000f8f28ff */
[----:B------:R-:W-:Y:S02]  /*14a0*/  USHF.R.S32.HI UR15, URZ, 0x5, UR4 ;  /* 0x00000005ff0f7899 */ /* 0x000fe40008011404 */
[----:B------:R-:W-:Y:S02]  /*14b0*/  UIADD3 UR4, UPT, UPT, UR13, -0x1, URZ ;  /* 0xffffffff0d047890 */ /* 0x000fe4000fffe0ff */
[----:B------:R-:W-:Y:S02]  /*14c0*/  UISETP.LT.U32.AND UP0, UPT, UR15, 0x4, UPT ;  /* 0x000000040f00788c */ /* 0x000fe4000bf01070 */
[----:B------:R-:W-:Y:S02]  /*14d0*/  UISETP.GE.U32.AND UP1, UPT, UR4, -0x3f, UPT ;  /* 0xffffffc10400788c */ /* 0x000fe4000bf26070 */
[----:B------:R-:W-:Y:S02]  /*14e0*/  USEL UR14, UR15, 0x4, UP0 ;  /* 0x000000040f0e7887 */ /* 0x000fe40008000000 */
[----:B------:R-:W-:-:S02]  /*14f0*/  UIADD3 UR13, UPT, UPT, UR13, 0x3e, URZ ;  /* 0x0000003e0d0d7890 */ /* 0x000fc4000fffe0ff */
[----:B------:R-:W-:Y:S02]  /*1500*/  UIADD3 UR5, UPT, UPT, UR14, -0x1, URZ ;  /* 0xffffffff0e057890 */ /* 0x000fe4000fffe0ff */
[----:B------:R-:W-:-:S03]  /*1510*/  UIADD3 UR7, UPT, UPT, UR15, -UR14, URZ ;  /* 0x8000000e0f077290 */ /* 0x000fc6000fffe0ff */
[----:B------:R-:W-:-:S04]  /*1520*/  @UP1 UIADD3 UR5, UPT, UPT, UR14, URZ, URZ ;  /* 0x000000ff0e051290 */ /* 0x000fc8000fffe0ff */
[----:B--2---:R-:W-:-:S12]  /*1530*/  UIADD3 UR5, UPT, UPT, UR5, 0x1, URZ ;  /* 0x0000000105057890 */ /* 0x004fd8000fffe0ff */
.L_x_35:
[----:B------:R-:W-:Y:S01]  /*1540*/  UISETP.NE.AND UP0, UPT, UR37, URZ, UPT ;  /* 0x000000ff2500728c */ /* 0x000fe2000bf05270 */
[----:B------:R-:W1:Y:S08]  /*1550*/  S2UR UR37, SR_CgaCtaId ;  /* 0x00000000002579c3 */ /* 0x000e700000008800 */
[----:B------:R-:W-:Y:S05]  /*1560*/  BRA.U UP0, `(.L_x_18) ;  /* 0x0000000100347547 */ /* 0x000fea000b800000 */
[----:B------:R-:W2:Y:S01]  /*1570*/  S2R R2, SR_CgaCtaId ;  /* 0x0000000000027919 */ /* 0x000ea20000008800 */
[----:B------:R-:W-:-:S04]  /*1580*/  MOV R3, 0x400 ;  /* 0x0000040000037802 */ /* 0x000fc80000000f00 */
[----:B--2---:R-:W-:Y:S02]  /*1590*/  LEA R3, R2, R3, 0x18 ;  /* 0x0000000302037211 */ /* 0x004fe400078ec0ff */
[----:B------:R-:W-:-:S03]  /*15a0*/  SHF.L.U32 R2, R10, 0x1f, RZ ;  /* 0x0000001f0a027819 */ /* 0x000fc600000006ff */
[----:B------:R-:W-:-:S04]  /*15b0*/  IMAD R3, R12, 0x8, R3 ;  /* 0x000000080c037824 */ /* 0x000fc800078e0203 */
[----:B------:R-:W2:Y:S02]  /*15c0*/  SYNCS.PHASECHK.TRANS64.TRYWAIT P0, [R3+URZ+0x100], R2 ;  /* 0x00010002030075a7 */ /* 0x000ea400080011ff */
[----:B--2---:R-:W-:Y:S05]  /*15d0*/  @!P0 BRA `(.L_x_19) ;  /* 0x0000007800508947 */ /* 0x004fea0003800000 */
.L_x_125:
[----:B------:R-:W-:Y:S01]  /*15e0*/  VIADD R12, R12, 0x1 ;  /* 0x000000010c0c7836 */ /* 0x000fe20000000000 */
[----:B------:R2:W-:Y:S04]  /*15f0*/  SYNCS.ARRIVE.TRANS64.A1T0 RZ, [R3+URZ+0xf0], RZ ;  /* 0x0000f0ff03ff79a7 */ /* 0x0005e800081000ff */
[----:B------:R-:W-:-:S04]  /*1600*/  ISETP.NE.AND P0, PT, R12, 0x2, PT ;  /* 0x000000020c00780c */ /* 0x000fc80003f05270 */
[----:B------:R-:W-:Y:S02]  /*1610*/  SEL R12, R12, RZ, P0 ;  /* 0x000000ff0c0c7207 */ /* 0x000fe40000000000 */
[----:B--2---:R-:W-:-:S04]  /*1620*/  SEL R3, RZ, 0x1, P0 ;  /* 0x00000001ff037807 */ /* 0x004fc80000000000 */
[----:B------:R-:W-:-:S07]  /*1630*/  LOP3.LUT R10, R10, R3, RZ, 0x3c, !PT ;  /* 0x000000030a0a7212 */ /* 0x000fce00078e3cff */
.L_x_18:
[----:B------:R-:W-:Y:S01]  /*1640*/  UMOV UR4, 0x400 ;  /* 0x0000040000047882 */ /* 0x000fe20000000000 */
[----:B------:R-:W-:Y:S01]  /*1650*/  SHF.L.U32 R2, R15, 0x1f, RZ ;  /* 0x0000001f0f027819 */ /* 0x000fe200000006ff */
[----:B-1----:R-:W-:Y:S01]  /*1660*/  ULEA UR4, UR37, UR4, 0x18 ;  /* 0x0000000425047291 */ /* 0x002fe2000f8ec0ff */
[----:B------:R-:W-:Y:S01]  /*1670*/  R2UR UR35, R21 ;  /* 0x00000000152372ca */ /* 0x000fe200000e0000 */
[----:B------:R-:W-:Y:S01]  /*1680*/  UISETP.GE.U32.AND UP0, UPT, UR13, 0x3f, UPT ;  /* 0x0000003f0d00788c */ /* 0x000fe2000bf06070 */
[----:B------:R-:W-:Y:S01]  /*1690*/  R2UR UR11, R20 ;  /* 0x00000000140b72ca */ /* 0x000fe200000e0000 */
[----:B------:R-:W-:Y:S01]  /*16a0*/  ULEA UR8, UR6, UR4, 0x3 ;  /* 0x0000000406087291 */ /* 0x000fe2000f8e18ff */
[----:B------:R-:W-:-:S08]  /*16b0*/  UMOV UR24, URZ ;  /* 0x000000ff00187c82 */ /* 0x000fd00008000000 */
[----:B------:R1:W2:Y:S01]  /*16c0*/  SYNCS.PHASECHK.TRANS64.TRYWAIT P0, [UR8+0x20], R2 ;  /* 0x00002002ff0075a7 */ /* 0x0002a20008001108 */
[----:B------:R-:W-:Y:S02]  /*16d0*/  USHF.L.U32 UR35, UR35, 0x6, URZ ;  /* 0x0000000623237899 */ /* 0x000fe400080006ff */
[----:B------:R-:W-:Y:S01]  /*16e0*/  USHF.L.U32 UR11, UR11, 0x8, URZ ;  /* 0x000000080b0b7899 */ /* 0x000fe200080006ff */
[----:B------:R-:W-:Y:S11]  /*16f0*/  BRA.U !UP0, `(.L_x_20) ;  /* 0x0000000108a87547 */ /* 0x000ff6000b800000 */
[----:B------:R-:W-:Y:S01]  /*1700*/  UMOV UR16, URZ ;  /* 0x000000ff00107c82 */ /* 0x000fe20008000000 */
[----:B------:R-:W-:-:S05]  /*1710*/  UMOV UR17, UR6 ;  /* 0x0000000600117c82 */ /* 0x000fca0008000000 */
.L_x_25:
[----:B-1----:R-:W-:Y:S01]  /*1720*/  ULEA UR33, UR17, UR4, 0x3 ;  /* 0x0000000411217291 */ /* 0x002fe2000f8e18ff */
[----:B--2---:R-:W-:Y:S01]  /*1730*/  @!P5 MOV R3, 0x2800 ;  /* 0x000028000003d802 */ /* 0x004fe20000000f00 */
[----:B--2---:R-:W-:Y:S10]  /*1740*/  @P0 BRA `(.L_x_21) ;  /* 0x00000000000c0947 */ /* 0x004ff40003800000 */
[----:B------:R-:W-:-:S04]  /*1750*/  SHF.L.U32 R5, R15, 0x1f, RZ ;  /* 0x0000001f0f057819 */ /* 0x000fc800000006ff */
[----:B------:R-:W2:Y:S02]  /*1760*/  SYNCS.PHASECHK.TRANS64.TRYWAIT P0, [UR33+0x20], R5 ;  /* 0x00002005ff0075a7 */ /* 0x000ea40008001121 */
[----:B--2---:R-:W-:Y:S05]  /*1770*/  @!P0 BRA `(.L_x_22) ;  /* 0x0000007400fc8947 */ /* 0x004fea0003800000 */
.L_x_21:
[----:B------:R2:W-:Y:S01]  /*1780*/  @!P5 SYNCS.ARRIVE.TRANS64 RZ, [UR33], R3 ;  /* 0x00000003ffffd9a7 */ /* 0x0005e20008000021 */
[----:B------:R-:W-:Y:S04]  /*1790*/  BSSY.RECONVERGENT B0, `(.L_x_23) ;  /* 0x0000003000007945 */ /* 0x000fe80003800200 */
[----:B------:R-:W-:Y:S05]  /*17a0*/  @P4 BRA `(.L_x_24) ;  /* 0x0000000000044947 */ /* 0x000fea0003800000 */
[----:B------:R-:W-:Y:S05]  /*17b0*/  BPT.TRAP 0x1 ;  /* 0x000000040000795c */ /* 0x000fea0000300000 */
.L_x_24:
[----:B------:R-:W-:Y:S05]  /*17c0*/  BSYNC.RECONVERGENT B0 ;  /* 0x0000000000007941 */ /* 0x000fea0003800200 */
.L_x_23:
[----:B------:R-:W-:Y:S02]  /*17d0*/  UIADD3 UR6, UPT, UPT, UR17, 0x1, URZ ;  /* 0x0000000111067890 */ /* 0x000fe4000fffe0ff */
[----:B------:R-:W-:Y:S02]  /*17e0*/  ULEA UR32, UR17, UR4, 0xb ;  /* 0x0000000411207291 */ /* 0x000fe4000f8e58ff */
[----:B------:R-:W-:Y:S02]  /*17f0*/  UISETP.NE.AND UP0, UPT, UR6, 0x4, UPT ;  /* 0x000000040600788c */ /* 0x000fe4000bf05270 */
[----:B------:R-:W-:Y:S02]  /*1800*/  UIADD3 UR26, UP1, UPT, UR22, 0x80, URZ ;  /* 0x00000080161a7890 */ /* 0x000fe4000ff3e0ff */
[----:B------:R-:W-:Y:S02]  /*1810*/  USEL UR9, URZ, 0x1, UP0 ;  /* 0x00000001ff097887 */ /* 0x000fe40008000000 */
[----:B------:R-:W-:-:S02]  /*1820*/  USEL UR6, UR6, URZ, UP0 ;  /* 0x000000ff06067287 */ /* 0x000fc40008000000 */
[----:B------:R-:W-:Y:S02]  /*1830*/  UIADD3 UR20, UP0, UPT, UR22, 0x180, URZ ;  /* 0x0000018016147890 */ /* 0x000fe4000ff1e0ff */
[----:B------:R-:W-:Y:S01]  /*1840*/  ULEA UR8, UR6, UR4, 0x3 ;  /* 0x0000000406087291 */ /* 0x000fe2000f8e18ff */
[----:B------:R-:W-:Y:S01]  /*1850*/  LOP3.LUT R15, R15, UR9, RZ, 0x3c, !PT ;  /* 0x000000090f0f7c12 */ /* 0x000fe2000f8e3cff */
[----:B------:R-:W-:Y:S02]  /*1860*/  USHF.L.U32 UR34, UR16, 0x5, URZ ;  /* 0x0000000510227899 */ /* 0x000fe400080006ff */
[----:B------:R-:W-:Y:S01]  /*1870*/  UIADD3.X UR27, UPT, UPT, URZ, UR23, URZ, UP1, !UPT ;  /* 0x00000017ff1b7290 */ /* 0x000fe20008ffe4ff */
[----:B-1----:R-:W-:Y:S01]  /*1880*/  SHF.L.U32 R2, R15, 0x1f, RZ ;  /* 0x0000001f0f027819 */ /* 0x002fe200000006ff */
[----:B------:R-:W-:Y:S02]  /*1890*/  UIADD3 UR32, UPT, UPT, UR32, 0x6400, URZ ;  /* 0x0000640020207890 */ /* 0x000fe4000fffe0ff */
[----:B------:R-:W-:Y:S01]  /*18a0*/  UIADD3.X UR21, UPT, UPT, URZ, UR23, URZ, UP0, !UPT ;  /* 0x00000017ff157290 */ /* 0x000fe200087fe4ff */
[----:B------:R1:W1:Y:S01]  /*18b0*/  SYNCS.PHASECHK.TRANS64.TRYWAIT P0, [UR8+0x20], R2 ;  /* 0x00002002ff0075a7 */ /* 0x0002620008001108 */
[----:B------:R-:W-:Y:S01]  /*18c0*/  ULEA UR8, UR17, UR4, 0xd ;  /* 0x0000000411087291 */ /* 0x000fe2000f8e68ff */
[----:B------:R-:W-:Y:S01]  /*18d0*/  UMOV UR18, 0x0 ;  /* 0x0000000000127882 */ /* 0x000fe20000000000 */
[----:B------:R-:W-:-:S02]  /*18e0*/  UMOV UR19, 0x10000000 ;  /* 0x1000000000137882 */ /* 0x000fc40000000000 */
[----:B------:R-:W-:Y:S01]  /*18f0*/  UIADD3 UR8, UPT, UPT, UR8, 0x8400, URZ ;  /* 0x0000840008087890 */ /* 0x000fe2000fffe0ff */
[----:B------:R1:W-:Y:S01]  /*1900*/  UTMALDG.3D [UR32], [UR26], desc[UR18] ;  /* 0x000012201a0075b4 */ /* 0x0003e20008011000 */
[----:B------:R-:W-:Y:S01]  /*1910*/  UMOV UR12, UR36 ;  /* 0x00000024000c7c82 */ /* 0x000fe20008000000 */
[----:B------:R-:W-:Y:S01]  /*1920*/  UMOV UR9, UR33 ;  /* 0x0000002100097c82 */ /* 0x000fe20008000000 */
[----:B------:R-:W-:Y:S01]  /*1930*/  UMOV UR10, UR34 ;  /* 0x00000022000a7c82 */ /* 0x000fe20008000000 */
[----:B------:R-:W-:Y:S01]  /*1940*/  UIADD3 UR16, UPT, UPT, UR16, 0x1, URZ ;  /* 0x0000000110107890 */ /* 0x000fe2000fffe0ff */
[----:B------:R-:W-:Y:S01]  /*1950*/  UMOV UR24, UR5 ;  /* 0x0000000500187c82 */ /* 0x000fe20008000000 */
[----:B------:R-:W-:Y:S02]  /*1960*/  UMOV UR17, UR6 ;  /* 0x0000000600117c82 */ /* 0x000fe40008000000 */
[----:B------:R1:W-:Y:S01]  /*1970*/  UTMALDG.3D [UR8], [UR20], desc[UR18] ;  /* 0x00001208140075b4 */ /* 0x0003e20008011000 */
[----:B------:R-:W-:-:S09]  /*1980*/  UISETP.NE.AND UP0, UPT, UR16, UR5, UPT ;  /* 0x000000051000728c */ /* 0x000fd2000bf05270 */
[----:B------:R-:W-:Y:S05]  /*1990*/  BRA.U UP0, `(.L_x_25) ;  /* 0xfffffffd00607547 */ /* 0x000fea000b83ffff */
.L_x_20:
[----:B-1----:R-:W-:Y:S01]  /*19a0*/  ULEA UR8, UR6, UR4, 0x3 ;  /* 0x0000000406087291 */ /* 0x002fe2000f8e18ff */
[----:B------:R-:W-:Y:S01]  /*19b0*/  SHF.L.U32 R2, R15, 0x1f, RZ ;  /* 0x0000001f0f027819 */ /* 0x000fe200000006ff */
[----:B------:R-:W-:Y:S01]  /*19c0*/  @!P1 SYNCS.ARRIVE.TRANS64.A1T0 RZ, [UR4+0x88], RZ ;  /* 0x000088ffffff99a7 */ /* 0x000fe20008100004 */
[----:B------:R-:W-:-:S06]  /*19d0*/  UISETP.GT.AND UP0, UPT, UR15, UR14, UPT ;  /* 0x0000000e0f00728c */ /* 0x000fcc000bf04270 */
[----:B--2---:R1:W2:Y:S03]  /*19e0*/  SYNCS.PHASECHK.TRANS64.TRYWAIT P0, [UR8+0x20], R2 ;  /* 0x00002002ff0075a7 */ /* 0x0042a60008001108 */
[----:B------:R-:W-:Y:S05]  /*19f0*/  BRA.U !UP0, `(.L_x_26) ;  /* 0x0000000108ac7547 */ /* 0x000fea000b800000 */
[----:B------:R-:W-:Y:S01]  /*1a00*/  UIADD3 UR21, UPT, UPT, UR7, UR24, URZ ;  /* 0x0000001807157290 */ /* 0x000fe2000fffe0ff */
[----:B------:R-:W-:-:S11]  /*1a10*/  UMOV UR25, UR6 ;  /* 0x0000000600197c82 */ /* 0x000fd60008000000 */
.L_x_31:
[----:B-1----:R-:W-:Y:S01]  /*1a20*/  ULEA UR17, UR25, UR4, 0x3 ;  /* 0x0000000419117291 */ /* 0x002fe2000f8e18ff */
[----:B--2---:R-:W-:Y:S01]  /*1a30*/  @!P5 MOV R3, 0x2800 ;  /* 0x000028000003d802 */ /* 0x004fe20000000f00 */
[----:B--2---:R-:W-:Y:S10]  /*1a40*/  @P0 BRA `(.L_x_27) ;  /* 0x00000000000c0947 */ /* 0x004ff40003800000 */
[----:B------:R-:W-:-:S04]  /*1a50*/  SHF.L.U32 R5, R15, 0x1f, RZ ;  /* 0x0000001f0f057819 */ /* 0x000fc800000006ff */
[----:B------:R-:W2:Y:S02]  /*1a60*/  SYNCS.PHASECHK.TRANS64.TRYWAIT P0, [UR17+0x20], R5 ;  /* 0x00002005ff0075a7 */ /* 0x000ea40008001111 */
[----:B--2---:R-:W-:Y:S05]  /*1a70*/  @!P0 BRA `(.L_x_28) ;  /* 0x0000007400548947 */ /* 0x004fea0003800000 */
.L_x_27:
[----:B------:R2:W-:Y:S01]  /*1a80*/  @!P5 SYNCS.ARRIVE.TRANS64 RZ, [UR17], R3 ;  /* 0x00000003ffffd9a7 */ /* 0x0005e20008000011 */
[----:B------:R-:W-:Y:S04]  /*1a90*/  BSSY.RECONVERGENT B0, `(.L_x_29) ;  /* 0x0000003000007945 */ /* 0x000fe80003800200 */
[----:B------:R-:W-:Y:S05]  /*1aa0*/  @P4 BRA `(.L_x_30) ;  /* 0x0000000000044947 */ /* 0x000fea0003800000 */
[----:B------:R-:W-:Y:S05]  /*1ab0*/  BPT.TRAP 0x1 ;  /* 0x000000040000795c */ /* 0x000fea0000300000 */
.L_x_30:
[----:B------:R-:W-:Y:S05]  /*1ac0*/  BSYNC.RECONVERGENT B0 ;  /* 0x0000000000007941 */ /* 0x000fea0003800200 */
.L_x_29:
        /* <DEDUP_REMOVED lines=10> */
[----:B------:R-:W-:Y:S01]  /*1b70*/  UIADD3 UR16, UPT, UPT, UR16, 0x6400, URZ ;  /* 0x0000640010107890 */ /* 0x000fe2000fffe0ff */
[----:B-1----:R-:W-:Y:S01]  /*1b80*/  SHF.L.U32 R2, R15, 0x1f, RZ ;  /* 0x0000001f0f027819 */ /* 0x002fe200000006ff */
[----:B------:R-:W-:Y:S02]  /*1b90*/  UIADD3.X UR31, UPT, UPT, URZ, UR23, URZ, UP1, !UPT ;  /* 0x00000017ff1f7290 */ /* 0x000fe40008ffe4ff */
[----:B------:R-:W-:Y:S01]  /*1ba0*/  UIADD3.X UR29, UPT, UPT, URZ, UR23, URZ, UP0, !UPT ;  /* 0x00000017ff1d7290 */ /* 0x000fe200087fe4ff */
[----:B------:R1:W1:Y:S01]  /*1bb0*/  SYNCS.PHASECHK.TRANS64.TRYWAIT P0, [UR8+0x20], R2 ;  /* 0x00002002ff0075a7 */ /* 0x0002620008001108 */
[----:B------:R-:W-:Y:S01]  /*1bc0*/  ULEA UR8, UR25, UR4, 0xd ;  /* 0x0000000419087291 */ /* 0x000fe2000f8e68ff */
[----:B------:R-:W-:Y:S01]  /*1bd0*/  UMOV UR26, 0x0 ;  /* 0x00000000001a7882 */ /* 0x000fe20000000000 */
[----:B------:R-:W-:-:S02]  /*1be0*/  UMOV UR27, 0x10000000 ;  /* 0x10000000001b7882 */ /* 0x000fc40000000000 */
[----:B------:R-:W-:Y:S01]  /*1bf0*/  UIADD3 UR8, UPT, UPT, UR8, 0x8400, URZ ;  /* 0x0000840008087890 */ /* 0x000fe2000fffe0ff */
[----:B------:R-:W-:Y:S01]  /*1c00*/  UMOV UR19, UR35 ;  /* 0x0000002300137c82 */ /* 0x000fe20008000000 */
[----:B------:R-:W-:Y:S01]  /*1c10*/  UMOV UR20, UR36 ;  /* 0x0000002400147c82 */ /* 0x000fe20008000000 */
[----:B------:R-:W-:Y:S01]  /*1c20*/  UMOV UR12, UR36 ;  /* 0x00000024000c7c82 */ /* 0x000fe20008000000 */
[----:B------:R-:W-:Y:S01]  /*1c30*/  UMOV UR9, UR17 ;  /* 0x0000001100097c82 */ /* 0x000fe20008000000 */
[----:B------:R-:W-:Y:S01]  /*1c40*/  UMOV UR10, UR18 ;  /* 0x00000012000a7c82 */ /* 0x000fe20008000000 */
[----:B------:R1:W-:Y:S01]  /*1c50*/  UTMALDG.3D [UR16], [UR30], desc[UR26] ;  /* 0x00001a101e0075b4 */ /* 0x0003e20008011000 */
[----:B------:R-:W-:Y:S01]  /*1c60*/  UIADD3 UR24, UPT, UPT, UR24, 0x1, URZ ;  /* 0x0000000118187890 */ /* 0x000fe2000fffe0ff */
[----:B------:R-:W-:-:S03]  /*1c70*/  UMOV UR25, UR6 ;  /* 0x0000000600197c82 */ /* 0x000fc60008000000 */
[----:B------:R-:W-:Y:S01]  /*1c80*/  UISETP.NE.AND UP0, UPT, UR24, UR21, UPT ;  /* 0x000000151800728c */ /* 0x000fe2000bf05270 */
[----:B------:R1:W-:Y:S08]  /*1c90*/  UTMALDG.3D [UR8], [UR28], desc[UR26] ;  /* 0x00001a081c0075b4 */ /* 0x0003f00008011000 */
[----:B------:R-:W-:Y:S05]  /*1ca0*/  BRA.U UP0, `(.L_x_31) ;  /* 0xfffffffd005c7547 */ /* 0x000fea000b83ffff */
.L_x_26:
[C---:B-1----:R-:W-:Y:S01]  /*1cb0*/  LEA R2, R14.reuse, UR4, 0x3 ;  /* 0x000000040e027c11 */ /* 0x042fe2000f8e18ff */
[----:B------:R-:W-:Y:S01]  /*1cc0*/  NOP ;  /* 0x0000000000007918 */ /* 0x000fe20000000000 */
[----:B--2---:R-:W-:Y:S02]  /*1cd0*/  SHF.L.U32 R3, R13, 0x1f, RZ ;  /* 0x0000001f0d037819 */ /* 0x004fe400000006ff */
[----:B------:R-:W-:Y:S02]  /*1ce0*/  LEA R4, R14, UR4, 0x4 ;  /* 0x000000040e047c11 */ /* 0x000fe4000f8e20ff */
[----:B------:R-:W1:Y:S02]  /*1cf0*/  SYNCS.PHASECHK.TRANS64.TRYWAIT P0, [R2+URZ+0x90], R3 ;  /* 0x00009003020075a7 */ /* 0x000e6400080011ff */
[----:B-1----:R-:W-:Y:S05]  /*1d00*/  @!P0 BRA `(.L_x_32) ;  /* 0x0000007000c88947 */ /* 0x002fea0003800000 */
.L_x_128:
[----:B------:R-:W2:Y:S01]  /*1d10*/  LDS.128 R4, [R4+0x120] ;  /* 0x0001200004047984 */ /* 0x000ea20000000c00 */
[----:B---3--:R-:W-:Y:S01]  /*1d20*/  ISETP.GE.AND P0, PT, R40, 0x1, PT ;  /* 0x000000012800780c */ /* 0x008fe20003f06270 */
[----:B-1----:R-:W-:Y:S01]  /*1d30*/  VIADD R2, R2, 0xa0 ;  /* 0x000000a002027836 */ /* 0x002fe20000000000 */
[----:B------:R-:W-:Y:S01]  /*1d40*/  @!PT LDS RZ, [RZ] ;  /* 0x00000000fffff984 */ /* 0x000fe20000000800 */
[----:B------:R-:W-:Y:S01]  /*1d50*/  @!PT LDS RZ, [RZ] ;  /* 0x00000000fffff984 */ /* 0x000fe20000000800 */
[----:B------:R-:W-:Y:S01]  /*1d60*/  @!PT LDS RZ, [RZ] ;  /* 0x00000000fffff984 */ /* 0x000fe20000000800 */
[----:B------:R-:W-:Y:S01]  /*1d70*/  @!PT LDS RZ, [RZ] ;  /* 0x00000000fffff984 */ /* 0x000fe20000000800 */
[----:B------:R1:W-:Y:S06]  /*1d80*/  MEMBAR.ALL.CTA ;  /* 0x0000000000007992 */ /* 0x0003ec0000008000 */
[----:B-1----:R-:W1:Y:S01]  /*1d90*/  FENCE.VIEW.ASYNC.S ;  /* 0x00000000000073c6 */ /* 0x002e620000000000 */
[----:B------:R-:W-:-:S04]  /*1da0*/  PRMT R2, RZ, 0x654, R2 ;  /* 0x00000654ff027816 */ /* 0x000fc80000000002 */
[----:B-1----:R1:W-:Y:S01]  /*1db0*/  SYNCS.ARRIVE.TRANS64.RED.A1T0 RZ, [R2+URZ], RZ ;  /* 0x000000ff02ff79a7 */ /* 0x0023e200081004ff */
[----:B--2---:R-:W-:-:S13]  /*1dc0*/  LOP3.LUT P2, RZ, R6, 0x1, RZ, 0xc0, !PT ;  /* 0x0000000106ff7812 */ /* 0x004fda000784c0ff */
[----:B------:R-:W-:Y:S01]  /*1dd0*/  @P2 SHF.R.U32.HI R3, RZ, 0x10, R5 ;  /* 0x00000010ff032819 */ /* 0x000fe20000011605 */
[----:B------:R-:W-:Y:S01]  /*1de0*/  VOTEU.ANY UP0, P2 ;  /* 0x0000000000ff7886 */ /* 0x000fe20001000100 */
[----:B------:R-:W-:Y:S02]  /*1df0*/  @P2 MOV R11, R4 ;  /* 0x00000004000b2202 */ /* 0x000fe40000000f00 */
[----:B------:R-:W-:Y:S02]  /*1e00*/  @P2 R2UR.BROADCAST UR8, R3 ;  /* 0x00000000030822ca */ /* 0x000fe400008e0000 */
[----:B------:R-:W-:-:S11]  /*1e10*/  @P2 LOP3.LUT R8, R5, 0xffff, RZ, 0xc0, !PT ;  /* 0x0000ffff05082812 */ /* 0x000fd600078ec0ff */
[----:B------:R-:W-:Y:S01]  /*1e20*/  @UP0 UMOV UR36, UR8 ;  /* 0x0000000800240c82 */ /* 0x000fe20008000000 */
[----:B-1----:R-:W-:Y:S05]  /*1e30*/  @!P0 BRA `(.L_x_33) ;  /* 0x0000000000b88947 */ /* 0x002fea0003800000 */
[----:B------:R-:W4:Y:S01]  /*1e40*/  LDC.64 R4, c[0x0][0xb18] ;  /* 0x0002c600ff047b82 */ /* 0x000f220000000a00 */
[----:B------:R-:W-:-:S07]  /*1e50*/  ISETP.NE.AND P3, PT, R40, 0x1, PT ;  /* 0x000000012800780c */ /* 0x000fce0003f65270 */
[----:B------:R-:W1:Y:S08]  /*1e60*/  LDC.64 R6, c[0x0][0xb10] ;  /* 0x0002c400ff067b82 */ /* 0x000e700000000a00 */
[----:B------:R-:W2:Y:S08]  /*1e70*/  LDC R16, c[0x0][0xb20] ;  /* 0x0002c800ff107b82 */ /* 0x000eb00000000800 */
[----:B------:R-:W3:Y:S01]  /*1e80*/  LDC R18, c[0x0][0xb0c] ;  /* 0x0002c300ff127b82 */ /* 0x000ee20000000800 */
[----:B----4-:R-:W-:Y:S01]  /*1e90*/  IMAD.HI.U32 R17, R0, R5, RZ ;  /* 0x0000000500117227 */ /* 0x010fe200078e00ff */
[----:B------:R-:W-:-:S03]  /*1ea0*/  ISETP.NE.AND P0, PT, R4, 0x1, PT ;  /* 0x000000010400780c */ /* 0x000fc60003f05270 */
[----:B------:R-:W-:-:S03]  /*1eb0*/  IMAD.HI.U32 R5, R8, R5, RZ ;  /* 0x0000000508057227 */ /* 0x000fc600078e00ff */
[----:B------:R-:W4:Y:S01]  /*1ec0*/  LDC.64 R2, c[0x0][0xb28] ;  /* 0x0002ca00ff027b82 */ /* 0x000f220000000a00 */
[----:B-1----:R-:W-:-:S04]  /*1ed0*/  IMAD.HI.U32 R20, R9, R6, RZ ;  /* 0x0000000609147227 */ /* 0x002fc800078e00ff */
[----:B------:R-:W-:Y:S01]  /*1ee0*/  IMAD.HI.U32 R22, R11, R6, RZ ;  /* 0x000000060b167227 */ /* 0x000fe200078e00ff */
[----:B------:R-:W-:Y:S02]  /*1ef0*/  SHF.R.U32.HI R20, RZ, R7, R20 ;  /* 0x00000007ff147219 */ /* 0x000fe40000011614 */
[-C--:B--2---:R-:W-:Y:S02]  /*1f00*/  SHF.R.U32.HI R17, RZ, R16.reuse, R17 ;  /* 0x00000010ff117219 */ /* 0x084fe40000011611 */
[----:B------:R-:W-:Y:S02]  /*1f10*/  SHF.R.U32.HI R5, RZ, R16, R5 ;  /* 0x00000010ff057219 */ /* 0x000fe40000011605 */
[----:B------:R-:W-:Y:S02]  /*1f20*/  SEL R17, R0, R17, !P0 ;  /* 0x0000001100117207 */ /* 0x000fe40004000000 */
[----:B------:R-:W-:Y:S02]  /*1f30*/  SHF.R.U32.HI R22, RZ, R7, R22 ;  /* 0x00000007ff167219 */ /* 0x000fe40000011616 */
[----:B---3--:R-:W-:-:S02]  /*1f40*/  ISETP.NE.AND P1, PT, R18, 0x1, PT ;  /* 0x000000011200780c */ /* 0x008fc40003f25270 */
[----:B------:R-:W-:Y:S02]  /*1f50*/  SEL R5, R8, R5, !P0 ;  /* 0x0000000508057207 */ /* 0x000fe40004000000 */
[----:B------:R-:W-:Y:S02]  /*1f60*/  SEL R19, R9, R20, !P1 ;  /* 0x0000001409137207 */ /* 0x000fe40004800000 */
[----:B------:R-:W-:Y:S01]  /*1f70*/  SEL R7, R11, R22, !P1 ;  /* 0x000000160b077207 */ /* 0x000fe20004800000 */
[----:B----4-:R-:W-:-:S04]  /*1f80*/  IMAD.HI.U32 R20, R17, R2, RZ ;  /* 0x0000000211147227 */ /* 0x010fc800078e00ff */
[----:B------:R-:W-:Y:S01]  /*1f90*/  IMAD.HI.U32 R6, R19, R2, RZ ;  /* 0x0000000213067227 */ /* 0x000fe200078e00ff */
[----:B------:R-:W-:-:S04]  /*1fa0*/  @P3 SHF.R.U32.HI R17, RZ, R3, R20 ;  /* 0x00000003ff113219 */ /* 0x000fc80000011614 */
[----:B------:R-:W-:Y:S01]  /*1fb0*/  @P3 SHF.R.U32.HI R19, RZ, R3, R6 ;  /* 0x00000003ff133219 */ /* 0x000fe20000011606 */
[----:B------:R-:W-:-:S04]  /*1fc0*/  IMAD R17, R40, R17, RZ ;  /* 0x0000001128117224 */ /* 0x000fc800078e02ff */
[----:B------:R-:W-:Y:S01]  /*1fd0*/  IMAD R6, R40, R19, RZ ;  /* 0x0000001328067224 */ /* 0x000fe200078e02ff */
[C---:B------:R-:W-:Y:S02]  /*1fe0*/  ISETP.GE.AND P0, PT, R5.reuse, R17, PT ;  /* 0x000000110500720c */ /* 0x040fe40003f06270 */
[----:B------:R-:W-:Y:S02]  /*1ff0*/  IADD3 R17, PT, PT, -R5, RZ, RZ ;  /* 0x000000ff05117210 */ /* 0x000fe40007ffe1ff */
[----:B------:R-:W-:Y:S01]  /*2000*/  ISETP.GE.OR P0, PT, R7, R6, P0 ;  /* 0x000000060700720c */ /* 0x000fe20000706670 */
[----:B------:R-:W-:-:S04]  /*2010*/  IMAD.HI.U32 R6, R5, R2, RZ ;  /* 0x0000000205067227 */ /* 0x000fc800078e00ff */
[----:B------:R-:W-:Y:S01]  /*2020*/  IMAD R8, R4, R17, R8 ;  /* 0x0000001104087224 */ /* 0x000fe200078e0208 */
[----:B------:R-:W-:-:S04]  /*2030*/  SHF.R.U32.HI R6, RZ, R3, R6 ;  /* 0x00000003ff067219 */ /* 0x000fc80000011606 */
[----:B------:R-:W-:-:S03]  /*2040*/  SEL R6, R5, R6, !P3 ;  /* 0x0000000605067207 */ /* 0x000fc60005800000 */
[----:B------:R-:W-:-:S04]  /*2050*/  @!P0 IMAD.HI.U32 R16, R7, R2, RZ ;  /* 0x0000000207108227 */ /* 0x000fc800078e00ff */
[----:B------:R-:W-:Y:S01]  /*2060*/  IMAD.MOV R2, RZ, RZ, -R6 ;  /* 0x000000ffff027224 */ /* 0x000fe200078e0a06 */
[----:B------:R-:W-:-:S03]  /*2070*/  @!P0 SHF.R.U32.HI R16, RZ, R3, R16 ;  /* 0x00000003ff108219 */ /* 0x000fc60000011610 */
[----:B------:R-:W-:Y:S01]  /*2080*/  IMAD R2, R40, R2, R5 ;  /* 0x0000000228027224 */ /* 0x000fe200078e0205 */
        /* <DEDUP_REMOVED lines=9> */
.L_x_33:
[----:B------:R-:W1:Y:S02]  /*2120*/  LDCU UR8, c[0x0][0xb30] ;  /* 0x00016600ff0877ac */ /* 0x000e640008000800 */
[----:B-1----:R-:W-:-:S09]  /*2130*/  UISETP.NE.AND UP0, UPT, UR8, 0x1, UPT ;  /* 0x000000010800788c */ /* 0x002fd2000bf05270 */
[----:B------:R-:W-:Y:S05]  /*2140*/  BRA.U UP0, `(.L_x_34) ;  /* 0x0000000100407547 */ /* 0x000fea000b800000 */
[----:B------:R-:W1:Y:S08]  /*2150*/  LDC.64 R4, c[0x0][0xb10] ;  /* 0x0002c400ff047b82 */ /* 0x000e700000000a00 */
[----:B------:R-:W2:Y:S08]  /*2160*/  LDC.64 R2, c[0x0][0xb18] ;  /* 0x0002c600ff027b82 */ /* 0x000eb00000000a00 */
[----:B------:R-:W3:Y:S08]  /*2170*/  LDC R6, c[0x0][0xb20] ;  /* 0x0002c800ff067b82 */ /* 0x000ef00000000800 */
[----:B------:R-:W4:Y:S01]  /*2180*/  LDC R16, c[0x0][0xb0c] ;  /* 0x0002c300ff107b82 */ /* 0x000f220000000800 */
[----:B-1----:R-:W-:-:S05]  /*2190*/  IMAD.HI.U32 R4, R11, R4, RZ ;  /* 0x000000040b047227 */ /* 0x002fca00078e00ff */
[----:B------:R-:W-:Y:S01]  /*21a0*/  SHF.R.U32.HI R4, RZ, R5, R4 ;  /* 0x00000005ff047219 */ /* 0x000fe20000011604 */
[----:B--2---:R-:W-:Y:S01]  /*21b0*/  IMAD.HI.U32 R3, R8, R3, RZ ;  /* 0x0000000308037227 */ /* 0x004fe200078e00ff */
[----:B------:R-:W-:-:S04]  /*21c0*/  ISETP.NE.AND P0, PT, R2, 0x1, PT ;  /* 0x000000010200780c */ /* 0x000fc80003f05270 */
[----:B---3--:R-:W-:-:S04]  /*21d0*/  SHF.R.U32.HI R3, RZ, R6, R3 ;  /* 0x00000006ff037219 */ /* 0x008fc80000011603 */
[----:B------:R-:W-:Y:S02]  /*21e0*/  SEL R3, R8, R3, !P0 ;  /* 0x0000000308037207 */ /* 0x000fe40004000000 */
[----:B----4-:R-:W-:-:S04]  /*21f0*/  ISETP.NE.AND P1, PT, R16, 0x1, PT ;  /* 0x000000011000780c */ /* 0x010fc80003f25270 */
[----:B------:R-:W-:-:S05]  /*2200*/  SEL R4, R11, R4, !P1 ;  /* 0x000000040b047207 */ /* 0x000fca0004800000 */
[----:B------:R-:W-:Y:S02]  /*2210*/  IMAD.IADD R5, R3, 0x1, -R4 ;  /* 0x0000000103057824 */ /* 0x000fe400078e0a04 */
[----:B------:R-:W-:Y:S02]  /*2220*/  IMAD.IADD R3, R4, 0x1, -R3 ;  /* 0x0000000104037824 */ /* 0x000fe400078e0a03 */
[----:B------:R-:W-:Y:S02]  /*2230*/  IMAD R11, R5, R16, R11 ;  /* 0x00000010050b7224 */ /* 0x000fe400078e020b */
[----:B------:R-:W-:-:S07]  /*2240*/  IMAD R8, R3, R2, R8 ;  /* 0x0000000203087224 */ /* 0x000fce00078e0208 */
.L_x_34:
[----:B------:R-:W-:Y:S01]  /*2250*/  VIADD R14, R14, 0x1 ;  /* 0x000000010e0e7836 */ /* 0x000fe20000000000 */
[----:B------:R-:W-:Y:S01]  /*2260*/  PLOP3.LUT P1, PT, PT, PT, PT, 0x80, 0x8 ;  /* 0x000000000008781c */ /* 0x000fe20003f2f070 */
[----:B------:R-:W-:Y:S02]  /*2270*/  IMAD.IADD R21, R11, 0x1, R90 ;  /* 0x000000010b157824 */ /* 0x000fe400078e025a */
[----:B------:R-:W-:Y:S01]  /*2280*/  IMAD.IADD R20, R8, 0x1, R83 ;  /* 0x0000000108147824 */ /* 0x000fe200078e0253 */
[----:B------:R-:W-:-:S04]  /*2290*/  ISETP.NE.AND P0, PT, R14, 0x2, PT ;  /* 0x000000020e00780c */ /* 0x000fc80003f05270 */
[----:B------:R-:W-:Y:S02]  /*22a0*/  SEL R2, RZ, 0x1, P0 ;  /* 0x00000001ff027807 */ /* 0x000fe40000000000 */
[----:B------:R-:W-:Y:S02]  /*22b0*/  SEL R14, R14, RZ, P0 ;  /* 0x000000ff0e0e7207 */ /* 0x000fe40000000000 */
[----:B------:R-:W-:Y:S01]  /*22c0*/  LOP3.LUT R13, R13, R2, RZ, 0x3c, !PT ;  /* 0x000000020d0d7212 */ /* 0x000fe200078e3cff */
[----:B------:R-:W-:Y:S06]  /*22d0*/  @P2 BRA `(.L_x_35) ;  /* 0xfffffff000982947 */ /* 0x000fec000383ffff */
[----:B------:R-:W-:Y:S01]  /*22e0*/  UIADD3 UR4, UPT, UPT, UR4, 0x20, URZ ;  /* 0x0000002004047890 */ /* 0x000fe2000fffe0ff */
[----:B------:R-:W-:-:S03]  /*22f0*/  SHF.L.U32 R3, R15, 0x1f, RZ ;  /* 0x0000001f0f037819 */ /* 0x000fc600000006ff */
[----:B------:R-:W-:-:S09]  /*2300*/  ULEA UR5, UR6, UR4, 0x3 ;  /* 0x0000000406057291 */ /* 0x000fd2000f8e18ff */
[----:B------:R-:W1:Y:S02]  /*2310*/  SYNCS.PHASECHK.TRANS64.TRYWAIT P0, [UR5], R3 ;  /* 0x00000003ff0075a7 */ /* 0x000e640008001105 */
[----:B-1----:R-:W-:Y:S05]  /*2320*/  @!P0 BRA `(.L_x_36) ;  /* 0x0000006c00548947 */ /* 0x002fea0003800000 */
.L_x_130:
[----:B------:R-:W-:-:S04]  /*2330*/  UIADD3 UR6, UPT, UPT, UR6, 0x1, URZ ;  /* 0x0000000106067890 */ /* 0x000fc8000fffe0ff */
[----:B------:R-:W-:-:S04]  /*2340*/  UISETP.NE.AND UP0, UPT, UR6, 0x4, UPT ;  /* 0x000000040600788c */ /* 0x000fc8000bf05270 */
[----:B------:R-:W-:Y:S02]  /*2350*/  USEL UR7, URZ, 0x1, UP0 ;  /* 0x00000001ff077887 */ /* 0x000fe40008000000 */
[----:B------:R-:W-:-:S04]  /*2360*/  USEL UR6, UR6, URZ, UP0 ;  /* 0x000000ff06067287 */ /* 0x000fc80008000000 */
[----:B------:R-:W-:Y:S01]  /*2370*/  ULEA UR5, UR6, UR4, 0x3 ;  /* 0x0000000406057291 */ /* 0x000fe2000f8e18ff */
[----:B------:R-:W-:-:S04]  /*2380*/  LOP3.LUT R2, R15, UR7, RZ, 0x3c, !PT ;  /* 0x000000070f027c12 */ /* 0x000fc8000f8e3cff */
[----:B-1----:R-:W-:-:S04]  /*2390*/  SHF.L.U32 R3, R2, 0x1f, RZ ;  /* 0x0000001f02037819 */ /* 0x002fc800000006ff */
[----:B------:R-:W1:Y:S02]  /*23a0*/  SYNCS.PHASECHK.TRANS64.TRYWAIT P0, [UR5], R3 ;  /* 0x00000003ff0075a7 */ /* 0x000e640008001105 */
[----:B-1----:R-:W-:Y:S05]  /*23b0*/  @!P0 BRA `(.L_x_37) ;  /* 0x0000006c00488947 */ /* 0x002fea0003800000 */
.L_x_132:
        /* <DEDUP_REMOVED lines=9> */
.L_x_134:
[----:B------:R-:W-:-:S04]  /*2450*/  UIADD3 UR6, UPT, UPT, UR6, 0x1, URZ ;  /* 0x0000000106067890 */ /* 0x000fc8000fffe0ff */
[----:B------:R-:W-:-:S04]  /*2460*/  UISETP.NE.AND UP0, UPT, UR6, 0x4, UPT ;  /* 0x000000040600788c */ /* 0x000fc8000bf05270 */
[----:B------:R-:W-:Y:S02]  /*2470*/  USEL UR5, URZ, 0x1, UP0 ;  /* 0x00000001ff057887 */ /* 0x000fe40008000000 */
[----:B------:R-:W-:-:S04]  /*2480*/  USEL UR6, UR6, URZ, UP0 ;  /* 0x000000ff06067287 */ /* 0x000fc80008000000 */
[----:B------:R-:W-:Y:S01]  /*2490*/  ULEA UR6, UR6, UR4, 0x3 ;  /* 0x0000000406067291 */ /* 0x000fe2000f8e18ff */
[----:B-1----:R-:W-:-:S04]  /*24a0*/  LOP3.LUT R3, R2, UR5, RZ, 0x3c, !PT ;  /* 0x0000000502037c12 */ /* 0x002fc8000f8e3cff */
[----:B------:R-:W-:Y:S01]  /*24b0*/  SHF.L.U32 R3, R3, 0x1f, RZ ;  /* 0x0000001f03037819 */ /* 0x000fe200000006ff */
[----:B----4-:R-:W-:-:S07]  /*24c0*/  IMAD.U32 R0, RZ, RZ, UR6 ;  /* 0x00000006ff007e24 */ /* 0x010fce000f8e00ff */
.L_x_39:
[----:B-1----:R1:W2:Y:S02]  /*24d0*/  SYNCS.PHASECHK.TRANS64.TRYWAIT P0, [R0+URZ], R3 ;  /* 0x00000003000075a7 */ /* 0x0022a400080011ff */
[----:B--2---:R-:W-:Y:S05]  /*24e0*/  @!P0 NANOSLEEP.SYNCS 0x989680 ;  /* 0x009896800000895d */ /* 0x004fea0003900000 */
[----:B------:R-:W2:Y:S02]  /*24f0*/  @!P0 SYNCS.PHASECHK.TRANS64 P0, [R0+URZ], R3 ;  /* 0x00000003000085a7 */ /* 0x000ea400080010ff */
[----:B--2---:R-:W-:Y:S05]  /*2500*/  @P0 EXIT ;  /* 0x000000000000094d */ /* 0x004fea0003800000 */
[----:B------:R-:W-:Y:S05]  /*2510*/  BRA `(.L_x_39) ;  /* 0xfffffffc00ec7947 */ /* 0x000fea000383ffff */
.L_x_17:
[----:B------:R-:W-:-:S04]  /*2520*/  UISETP.NE.AND UP1, UPT, UR37, URZ, UPT ;  /* 0x000000ff2500728c */ /* 0x000fc8000bf25270 */
[----:B------:R-:W-:-:S09]  /*2530*/  UISETP.NE.OR UP1, UPT, UR8, 0x1, UP1 ;  /* 0x000000010800788c */ /* 0x000fd20008f25670 */
[----:B------:R-:W-:Y:S05]  /*2540*/  BRA.U UP1, `(.L_x_40) ;  /* 0x0000000501487547 */ /* 0x000fea000b800000 */
[----:B------:R-:W-:Y:S01]  /*2550*/  ISETP.NE.AND P2, PT, R2, RZ, PT ;  /* 0x000000ff0200720c */ /* 0x000fe20003f45270 */
[----:B------:R-:W-:Y:S01]  /*2560*/  IMAD.MOV.U32 R12, RZ, RZ, 0x1 ;  /* 0x00000001ff0c7424 */ /* 0x000fe200078e00ff */
[----:B------:R-:W-:Y:S02]  /*2570*/  CS2R R10, SRZ ;  /* 0x00000000000a7805 */ /* 0x000fe4000001ff00 */
[----:B------:R-:W-:Y:S01]  /*2580*/  CS2R R8, SRZ ;  /* 0x0000000000087805 */ /* 0x000fe2000001ff00 */
[----:B------:R-:W-:Y:S01]  /*2590*/  UMOV UR4, 0x400 ;  /* 0x0000040000047882 */ /* 0x000fe20000000000 */
[----:B------:R-:W-:Y:S01]  /*25a0*/  UMOV UR6, URZ ;  /* 0x000000ff00067c82 */ /* 0x000fe20008000000 */
[----:B------:R-:W-:-:S12]  /*25b0*/  ULEA UR37, UR37, UR4, 0x18 ;  /* 0x0000000425257291 */ /* 0x000fd8000f8ec0ff */
.L_x_44:
[----:B------:R-:W-:Y:S02]  /*25c0*/  LEA R0, R8, UR37, 0x3 ;  /* 0x0000002508007c11 */ /* 0x000fe4000f8e18ff */
[----:B------:R-:W-:-:S03]  /*25d0*/  SHF.L.U32 R5, R9, 0x1f, RZ ;  /* 0x0000001f09057819 */ /* 0x000fc600000006ff */
[----:B------:R-:W-:Y:S01]  /*25e0*/  VIADD R4, R0, 0x100 ;  /* 0x0000010000047836 */ /* 0x000fe20000000000 */
[----:B------:R-:W1:Y:S02]  /*25f0*/  SYNCS.PHASECHK.TRANS64.TRYWAIT P0, [R0+URZ+0xf0], R5 ;  /* 0x0000f005000075a7 */ /* 0x000e6400080011ff */
[----:B-1----:R-:W-:Y:S05]  /*2600*/  @!P0 BRA `(.L_x_41) ;  /* 0x0000006800e48947 */ /* 0x002fea0003800000 */
.L_x_135:
[----:B------:R-:W-:Y:S01]  /*2610*/  ULEA UR5, UR6, UR37, 0x3 ;  /* 0x0000002506057291 */ /* 0x000fe2000f8e18ff */
[----:B------:R-:W-:Y:S02]  /*2620*/  PRMT R4, RZ, 0x654, R4 ;  /* 0x00000654ff047816 */ /* 0x000fe40000000004 */
[----:B-1----:R-:W-:Y:S01]  /*2630*/  SHF.L.U32 R5, R12, 0x1f, RZ ;  /* 0x0000001f0c057819 */ /* 0x002fe200000006ff */
[----:B------:R-:W-:Y:S01]  /*2640*/  UIADD3 UR4, UPT, UPT, UR5, 0x90, URZ ;  /* 0x0000009005047890 */ /* 0x000fe2000fffe0ff */
[----:B------:R1:W-:Y:S05]  /*2650*/  SYNCS.ARRIVE.TRANS64.RED.A1T0 RZ, [R4+URZ], RZ ;  /* 0x000000ff04ff79a7 */ /* 0x0003ea00081004ff */
[----:B------:R-:W-:Y:S01]  /*2660*/  IMAD.U32 R7, RZ, RZ, UR4 ;  /* 0x00000004ff077e24 */ /* 0x000fe2000f8e00ff */
[----:B------:R-:W2:Y:S04]  /*2670*/  SYNCS.PHASECHK.TRANS64.TRYWAIT P0, [UR5+0xa0], R5 ;  /* 0x0000a005ff0075a7 */ /* 0x000ea80008001105 */
[----:B------:R-:W-:Y:S01]  /*2680*/  PRMT R6, R2, 0x654, R7 ;  /* 0x0000065402067816 */ /* 0x000fe20000000007 */
[----:B-1----:R-:W-:Y:S01]  /*2690*/  @!P2 IMAD.MOV.U32 R4, RZ, RZ, 0x10 ;  /* 0x00000010ff04a424 */ /* 0x002fe200078e00ff */
[----:B--2---:R-:W-:Y:S06]  /*26a0*/  @!P0 BRA `(.L_x_42) ;  /* 0x0000006800d08947 */ /* 0x004fec0003800000 */
.L_x_137:
[----:B------:R-:W-:Y:S01]  /*26b0*/  ULEA UR4, UR6, UR37, 0x4 ;  /* 0x0000002506047291 */ /* 0x000fe2000f8e20ff */
[----:B------:R-:W-:Y:S01]  /*26c0*/  SEL R3, R6, R3, !P2 ;  /* 0x0000000306037207 */ /* 0x000fe20005000000 */
[----:B------:R-:W-:Y:S01]  /*26d0*/  UIADD3 UR5, UPT, UPT, UR5, 0x90, URZ ;  /* 0x0000009005057890 */ /* 0x000fe2000fffe0ff */
[----:B-1----:R-:W-:Y:S01]  /*26e0*/  LEA R0, R11, UR37, 0x3 ;  /* 0x000000250b007c11 */ /* 0x002fe2000f8e18ff */
[----:B------:R-:W-:Y:S01]  /*26f0*/  UIADD3 UR4, UPT, UPT, UR4, 0x120, URZ ;  /* 0x0000012004047890 */ /* 0x000fe2000fffe0ff */
[----:B------:R-:W-:Y:S01]  /*2700*/  SHF.L.U32 R5, R10, 0x1f, RZ ;  /* 0x0000001f0a057819 */ /* 0x000fe200000006ff */
[----:B------:R1:W-:Y:S01]  /*2710*/  @!P2 SYNCS.ARRIVE.TRANS64.RED RZ, [R3+URZ], R4 ;  /* 0x0000000403ffa9a7 */ /* 0x0003e200080004ff */
[----:B------:R-:W-:Y:S01]  /*2720*/  UIADD3 UR6, UPT, UPT, UR6, 0x1, URZ ;  /* 0x0000000106067890 */ /* 0x000fe2000fffe0ff */
[----:B------:R-:W-:-:S03]  /*2730*/  VIADD R8, R8, 0x1 ;  /* 0x0000000108087836 */ /* 0x000fc60000000000 */
[----:B------:R-:W-:Y:S02]  /*2740*/  UISETP.NE.AND UP0, UPT, UR6, 0x2, UPT ;  /* 0x000000020600788c */ /* 0x000fe4000bf05270 */
[----:B------:R-:W-:Y:S06]  /*2750*/  UGETNEXTWORKID.BROADCAST [UR4], [UR5] ;  /* 0x00000000040073ca */ /* 0x000fec0008000100 */
[----:B------:R-:W-:Y:S01]  /*2760*/  USEL UR4, URZ, 0x1, UP0 ;  /* 0x00000001ff047887 */ /* 0x000fe20008000000 */
[----:B------:R-:W-:Y:S01]  /*2770*/  ISETP.NE.AND P0, PT, R8, 0x2, PT ;  /* 0x000000020800780c */ /* 0x000fe20003f05270 */
[----:B------:R-:W-:Y:S01]  /*2780*/  USEL UR6, UR6, URZ, UP0 ;  /* 0x000000ff06067287 */ /* 0x000fe20008000000 */
[----:B------:R-:W2:Y:S03]  /*2790*/  SYNCS.PHASECHK.TRANS64.TRYWAIT P1, [R0+URZ+0x90], R5 ;  /* 0x00009005000075a7 */ /* 0x000ea600080211ff */
[----:B------:R-:W-:Y:S01]  /*27a0*/  LOP3.LUT R12, R12, UR4, RZ, 0x3c, !PT ;  /* 0x000000040c0c7c12 */ /* 0x000fe2000f8e3cff */
[----:B-12---:R-:W-:Y:S07]  /*27b0*/  @!P1 BRA `(.L_x_43) ;  /* 0x0000006800a49947 */ /* 0x006fee0003800000 */
.L_x_138:
[C---:B------:R-:W-:Y:S01]  /*27c0*/  LEA R4, R11.reuse, UR37, 0x4 ;  /* 0x000000250b047c11 */ /* 0x040fe2000f8e20ff */
[----:B-1----:R-:W-:Y:S01]  /*27d0*/  VIADD R0, R0, 0xa0 ;  /* 0x000000a000007836 */ /* 0x002fe20000000000 */
[----:B------:R-:W-:Y:S01]  /*27e0*/  SEL R8, R8, RZ, P0 ;  /* 0x000000ff08087207 */ /* 0x000fe20000000000 */
[----:B------:R-:W-:-:S03]  /*27f0*/  VIADD R11, R11, 0x1 ;  /* 0x000000010b0b7836 */ /* 0x000fc60000000000 */
[----:B------:R-:W1:Y:S01]  /*2800*/  LDS.128 R4, [R4+0x120] ;  /* 0x0001200004047984 */ /* 0x000e620000000c00 */
[----:B------:R-:W-:Y:S02]  /*2810*/  PRMT R0, RZ, 0x654, R0 ;  /* 0x00000654ff007816 */ /* 0x000fe40000000000 */
[C---:B------:R-:W-:Y:S01]  /*2820*/  ISETP.NE.AND P1, PT, R11.reuse, 0x2, PT ;  /* 0x000000020b00780c */ /* 0x040fe20003f25270 */
[----:B------:R-:W-:Y:S01]  /*2830*/  @!PT LDS RZ, [RZ] ;  /* 0x00000000fffff984 */ /* 0x000fe20000000800 */
[----:B------:R-:W-:Y:S01]  /*2840*/  @!PT LDS RZ, [RZ] ;  /* 0x00000000fffff984 */ /* 0x000fe20000000800 */
[----:B------:R-:W-:Y:S01]  /*2850*/  @!PT LDS RZ, [RZ] ;  /* 0x00000000fffff984 */ /* 0x000fe20000000800 */
[----:B------:R-:W-:Y:S01]  /*2860*/  @!PT LDS RZ, [RZ] ;  /* 0x00000000fffff984 */ /* 0x000fe20000000800 */
[----:B------:R2:W-:Y:S06]  /*2870*/  MEMBAR.ALL.CTA ;  /* 0x0000000000007992 */ /* 0x0005ec0000008000 */
[----:B--2---:R-:W2:Y:S01]  /*2880*/  FENCE.VIEW.ASYNC.S ;  /* 0x00000000000073c6 */ /* 0x004ea20000000000 */
[----:B------:R-:W-:Y:S01]  /*2890*/  SEL R11, R11, RZ, P1 ;  /* 0x000000ff0b0b7207 */ /* 0x000fe20000800000 */
[----:B--2---:R2:W-:Y:S01]  /*28a0*/  SYNCS.ARRIVE.TRANS64.RED.A1T0 RZ, [R0+URZ], RZ ;  /* 0x000000ff00ff79a7 */ /* 0x0045e200081004ff */
[----:B-1----:R-:W-:-:S02]  /*28b0*/  LOP3.LUT P3, RZ, R6, 0x1, RZ, 0xc0, !PT ;  /* 0x0000000106ff7812 */ /* 0x002fc4000786c0ff */
[----:B------:R-:W-:-:S04]  /*28c0*/  SEL R5, RZ, 0x1, P1 ;  /* 0x00000001ff057807 */ /* 0x000fc80000800000 */
[----:B------:R-:W-:Y:S02]  /*28d0*/  LOP3.LUT R10, R10, R5, RZ, 0x3c, !PT ;  /* 0x000000050a0a7212 */ /* 0x000fe400078e3cff */
[----:B--2---:R-:W-:-:S04]  /*28e0*/  SEL R0, RZ, 0x1, P0 ;  /* 0x00000001ff007807 */ /* 0x004fc80000000000 */
[----:B------:R-:W-:Y:S01]  /*28f0*/  LOP3.LUT R9, R9, R0, RZ, 0x3c, !PT ;  /* 0x0000000009097212 */ /* 0x000fe200078e3cff */
[----:B------:R-:W-:Y:S06]  /*2900*/  @P3 BRA `(.L_x_44) ;  /* 0xfffffffc002c3947 */ /* 0x000fec000383ffff */
[----:B------:R-:W-:Y:S01]  /*2910*/  ULEA UR5, UR6, UR37, 0x3 ;  /* 0x0000002506057291 */ /* 0x000fe2000f8e18ff */
[----:B------:R-:W-:-:S08]  /*2920*/  SHF.L.U32 R3, R12, 0x1f, RZ ;  /* 0x0000001f0c037819 */ /* 0x000fd000000006ff */
[----:B------:R-:W1:Y:S02]  /*2930*/  SYNCS.PHASECHK.TRANS64 P0, [UR5+0xa0], R3 ;  /* 0x0000a003ff0075a7 */ /* 0x000e640008001005 */
[----:B-1----:R-:W-:Y:S05]  /*2940*/  @P0 BRA `(.L_x_45) ;  /* 0x0000000000080947 */ /* 0x002fea0003800000 */
[----:B------:R-:W1:Y:S02]  /*2950*/  SYNCS.PHASECHK.TRANS64.TRYWAIT P0, [UR5+0xa0], R3 ;  /* 0x0000a003ff0075a7 */ /* 0x000e640008001105 */
[----:B-1----:R-:W-:Y:S05]  /*2960*/  @!P0 BRA `(.L_x_46) ;  /* 0x00000068004c8947 */ /* 0x002fea0003800000 */
.L_x_45:
[----:B------:R-:W-:-:S04]  /*2970*/  UIADD3 UR4, UPT, UPT, UR6, 0x1, URZ ;  /* 0x0000000106047890 */ /* 0x000fc8000fffe0ff */
[----:B------:R-:W-:-:S04]  /*2980*/  UISETP.NE.AND UP0, UPT, UR4, 0x2, UPT ;  /* 0x000000020400788c */ /* 0x000fc8000bf05270 */
[----:B------:R-:W-:Y:S02]  /*2990*/  USEL UR7, URZ, 0x1, UP0 ;  /* 0x00000001ff077887 */ /* 0x000fe40008000000 */
[----:B------:R-:W-:-:S04]  /*29a0*/  USEL UR4, UR4, URZ, UP0 ;  /* 0x000000ff04047287 */ /* 0x000fc80008000000 */
[----:B------:R-:W-:Y:S01]  /*29b0*/  ULEA UR4, UR4, UR37, 0x3 ;  /* 0x0000002504047291 */ /* 0x000fe2000f8e18ff */
[----:B-1----:R-:W-:-:S04]  /*29c0*/  LOP3.LUT R3, R12, UR7, RZ, 0x3c, !PT ;  /* 0x000000070c037c12 */ /* 0x002fc8000f8e3cff */
[----:B------:R-:W-:-:S04]  /*29d0*/  SHF.L.U32 R0, R3, 0x1f, RZ ;  /* 0x0000001f03007819 */ /* 0x000fc800000006ff */
[----:B------:R-:W1:Y:S02]  /*29e0*/  SYNCS.PHASECHK.TRANS64 P0, [UR4+0xa0], R0 ;  /* 0x0000a000ff0075a7 */ /* 0x000e640008001004 */
[----:B-1----:R-:W-:Y:S05]  /*29f0*/  @P0 EXIT ;  /* 0x000000000000094d */ /* 0x002fea0003800000 */
[----:B------:R-:W-:Y:S02]  /*2a00*/  SHF.L.U32 R3, R3, 0x1f, RZ ;  /* 0x0000001f03037819 */ /* 0x000fe400000006ff */
[----:B------:R-:W-:-:S07]  /*2a10*/  MOV R0, UR4 ;  /* 0x0000000400007c02 */ /* 0x000fce0008000f00 */
.L_x_47:
[----:B-1----:R1:W2:Y:S02]  /*2a20*/  SYNCS.PHASECHK.TRANS64.TRYWAIT P0, [R0+URZ+0xa0], R3 ;  /* 0x0000a003000075a7 */ /* 0x0022a400080011ff */
[----:B--2---:R-:W-:Y:S05]  /*2a30*/  @!P0 NANOSLEEP.SYNCS 0x989680 ;  /* 0x009896800000895d */ /* 0x004fea0003900000 */
[----:B------:R-:W2:Y:S02]  /*2a40*/  @!P0 SYNCS.PHASECHK.TRANS64 P0, [R0+URZ+0xa0], R3 ;  /* 0x0000a003000085a7 */ /* 0x000ea400080010ff */
[----:B--2---:R-:W-:Y:S05]  /*2a50*/  @P0 EXIT ;  /* 0x000000000000094d */ /* 0x004fea0003800000 */
[----:B------:R-:W-:Y:S05]  /*2a60*/  BRA `(.L_x_47) ;  /* 0xfffffffc00ec7947 */ /* 0x000fea000383ffff */
.L_x_40:
[----:B------:R-:W-:-:S09]  /*2a70*/  UISETP.NE.AND UP1, UPT, UR8, URZ, UPT ;  /* 0x000000ff0800728c */ /* 0x000fd2000bf25270 */
[----:B------:R-:W-:Y:S05]  /*2a80*/  BRA.U UP1, `(.L_x_48) ;  /* 0x0000000d01787547 */ /* 0x000fea000b800000 */
[----:B------:R-:W-:Y:S01]  /*2a90*/  UMOV UR4, 0x40 ;  /* 0x0000004000047882 */ /* 0x000fe20000000000 */
[----:B------:R-:W-:Y:S01]  /*2aa0*/  NOP ;  /* 0x0000000000007918 */ /* 0x000fe20000000000 */
[----:B------:R-:W-:Y:S01]  /*2ab0*/  ULEA UR4, UR37, UR4, 0x18 ;  /* 0x0000000425047291 */ /* 0x000fe2000f8ec0ff */
[----:B------:R-:W-:Y:S02]  /*2ac0*/  UMOV UR5, 0x400 ;  /* 0x0000040000057882 */ /* 0x000fe40000000000 */
[----:B------:R-:W-:-:S06]  /*2ad0*/  ULEA UR37, UR37, UR5, 0x18 ;  /* 0x0000000525257291 */ /* 0x000fcc000f8ec0ff */
[----:B------:R-:W1:Y:S02]  /*2ae0*/  LDS.U8 R0, [UR4+0x1c] ;  /* 0x00001c04ff007984 */ /* 0x000e640008000000 */
[----:B-1----:R-:W-:-:S13]  /*2af0*/  ISETP.NE.AND P0, PT, R0, RZ, PT ;  /* 0x000000ff0000720c */ /* 0x002fda0003f05270 */
[----:B------:R-:W-:Y:S05]  /*2b00*/  @P0 BRA `(.L_x_49) ;  /* 0x0000000000580947 */ /* 0x000fea0003800000 */
[----:B------:R-:W-:-:S13]  /*2b10*/  ELECT P0, URZ, PT ;  /* 0x0000000000ff782f */ /* 0x000fda0003800000 */
[----:B------:R-:W-:Y:S05]  /*2b20*/  @!P0 BRA `(.L_x_50) ;  /* 0x0000000000608947 */ /* 0x000fea0003800000 */
[----:B------:R-:W-:Y:S01]  /*2b30*/  UMOV UR5, 0x10 ;  /* 0x0000001000057882 */ /* 0x000fe20000000000 */
[----:B------:R-:W-:Y:S01]  /*2b40*/  HFMA2 R0, -RZ, RZ, 0, 5.9604644775390625e-08 ;  /* 0x00000001ff007431 */ /* 0x000fe200000001ff */
[----:B------:R-:W-:-:S03]  /*2b50*/  MOV R2, 0xffff ;  /* 0x0000ffff00027802 */ /* 0x000fc60000000f00 */
[----:B------:R-:W-:Y:S04]  /*2b60*/  DEPBAR.LE SB1, 0x36 ;  /* 0x00009d800000791a */ /* 0x000fe80000000000 */
[----:B------:R-:W1:Y:S02]  /*2b70*/  UTCATOMSWS.FIND_AND_SET.ALIGN UP0, UR5, UR5 ;  /* 0x00000005000575e3 */ /* 0x000e640008000800 */
[----:B-1----:R-:W-:Y:S01]  /*2b80*/  MOV R3, UR5 ;  /* 0x0000000500037c02 */ /* 0x002fe20008000f00 */
[----:B------:R-:W-:Y:S06]  /*2b90*/  BRA.U UP0, `(.L_x_51) ;  /* 0x0000000100187547 */ /* 0x000fec000b800000 */
.L_x_52:
[----:B------:R-:W-:Y:S05]  /*2ba0*/  NANOSLEEP 0x64 ;  /* 0x000000640000795d */ /* 0x000fea0003800000 */
[----:B------:R-:W-:-:S05]  /*2bb0*/  UMOV UR5, 0x10 ;  /* 0x0000001000057882 */ /* 0x000fca0000000000 */
[----:B------:R-:W-:Y:S04]  /*2bc0*/  DEPBAR.LE SB1, 0x36 ;  /* 0x00009d800000791a */ /* 0x000fe80000000000 */
[----:B------:R-:W1:Y:S02]  /*2bd0*/  UTCATOMSWS.FIND_AND_SET.ALIGN UP0, UR5, UR5 ;  /* 0x00000005000575e3 */ /* 0x000e640008000800 */
[----:B-1----:R-:W-:Y:S01]  /*2be0*/  MOV R3, UR5 ;  /* 0x0000000500037c02 */ /* 0x002fe20008000f00 */
[----:B------:R-:W-:Y:S05]  /*2bf0*/  BRA.U !UP0, `(.L_x_52) ;  /* 0xfffffffd08e87547 */ /* 0x000fea000b83ffff */
.L_x_51:
[-C--:B------:R-:W-:Y:S02]  /*2c00*/  SHF.L.U32 R2, R2, R3.reuse, RZ ;  /* 0x0000000302027219 */ /* 0x080fe400000006ff */
[----:B------:R-:W-:Y:S01]  /*2c10*/  SHF.L.U32 R0, R0, R3, RZ ;  /* 0x0000000300007219 */ /* 0x000fe200000006ff */
[----:B------:R-:W-:Y:S02]  /*2c20*/  IMAD.SHL.U32 R3, R3, 0x20, RZ ;  /* 0x0000002003037824 */ /* 0x000fe400078e00ff */
[----:B------:R1:W-:Y:S04]  /*2c30*/  ATOMS.OR RZ, [UR4+0x14], R2 ;  /* 0x00001402ffff798c */ /* 0x0003e8000b000004 */
[----:B------:R1:W-:Y:S04]  /*2c40*/  ATOMS.OR RZ, [UR4+0x18], R0 ;  /* 0x00001800ffff798c */ /* 0x0003e8000b000004 */
[----:B------:R1:W-:Y:S01]  /*2c50*/  STS [UR37+0x140], R3 ;  /* 0x00014003ff007988 */ /* 0x0003e20008000825 */
[----:B------:R-:W-:Y:S05]  /*2c60*/  BRA `(.L_x_50) ;  /* 0x0000000000107947 */ /* 0x000fea0003800000 */
.L_x_49:
[----:B------:R-:W-:Y:S02]  /*2c70*/  MOV R0, 0xffffffff ;  /* 0xffffffff00007802 */ /* 0x000fe40000000f00 */
[----:B------:R-:W-:-:S03]  /*2c80*/  MOV R2, 0x2cb0 ;  /* 0x00002cb000027802 */ /* 0x000fc60000000f00 */
[----:B------:R1:W-:Y:S04]  /*2c90*/  STS [UR37+0x140], R0 ;  /* 0x00014000ff007988 */ /* 0x0003e80008000825 */
[----:B-1-3-5:R-:W-:Y:S05]  /*2ca0*/  CALL.REL.NOINC `($__internal_1_$__cuda_sm10x_tcgen05_guardrail_trap_phase_invalid_during_alloc) ;  /* 0x0000006c00907944 */ /* 0x02afea0003c00000 */
.L_x_50:
[----:B------:R-:W-:Y:S05]  /*2cb0*/  WARPSYNC.ALL ;  /* 0x0000000000007948 */ /* 0x000fea0003800000 */
[----:B------:R-:W2:Y:S01]  /*2cc0*/  S2UR UR6, SR_CgaCtaId ;  /* 0x00000000000679c3 */ /* 0x000ea20000008800 */
[----:B------:R-:W-:Y:S01]  /*2cd0*/  UMOV UR4, 0x400 ;  /* 0x0000040000047882 */ /* 0x000fe20000000000 */
[----:B------:R-:W-:-:S06]  /*2ce0*/  NOP ;  /* 0x0000000000007918 */ /* 0x000fcc0000000000 */
[----:B------:R-:W-:Y:S06]  /*2cf0*/  BAR.ARV 0x6, 0xa0 ;  /* 0x0182800000007b1d */ /* 0x000fec0000002000 */
[----:B------:R-:W4:Y:S01]  /*2d00*/  LDCU UR7, c[0x0][0x38c] ;  /* 0x00007180ff0777ac */ /* 0x000f220008000800 */
[----:B------:R-:W-:Y:S01]  /*2d10*/  IMAD.MOV.U32 R11, RZ, RZ, 0x1 ;  /* 0x00000001ff0b7424 */ /* 0x000fe200078e00ff */
[----:B------:R-:W-:Y:S01]  /*2d20*/  CS2R R8, SRZ ;  /* 0x0000000000087805 */ /* 0x000fe2000001ff00 */
[----:B------:R-:W-:Y:S01]  /*2d30*/  IMAD.MOV.U32 R10, RZ, RZ, RZ ;  /* 0x000000ffff0a7224 */ /* 0x000fe200078e00ff */
[----:B------:R-:W-:Y:S01]  /*2d40*/  UMOV UR18, URZ ;  /* 0x000000ff00127c82 */ /* 0x000fe20008000000 */
[----:B------:R-:W-:Y:S01]  /*2d50*/  UMOV UR17, URZ ;  /* 0x000000ff00117c82 */ /* 0x000fe20008000000 */
[----:B------:R-:W-:Y:S01]  /*2d60*/  UMOV UR20, 0x0 ;  /* 0x0000000000147882 */ /* 0x000fe20000000000 */
[----:B------:R-:W-:Y:S01]  /*2d70*/  UMOV UR21, 0x44004a0 ;  /* 0x044004a000157882 */ /* 0x000fe20000000000 */
[----:B--2---:R-:W-:Y:S01]  /*2d80*/  ULEA UR6, UR6, UR4, 0x18 ;  /* 0x0000000406067291 */ /* 0x004fe2000f8ec0ff */
[----:B------:R-:W2:Y:S03]  /*2d90*/  LDCU UR4, c[0x0][0x38c] ;  /* 0x00007180ff0477ac */ /* 0x000ea60008000800 */
[----:B------:R-:W-:-:S02]  /*2da0*/  UIADD3 UR11, UPT, UPT, UR6, 0x6400, URZ ;  /* 0x00006400060b7890 */ /* 0x000fc4000fffe0ff */
[----:B----4-:R-:W-:-:S03]  /*2db0*/  UIADD3 UR7, UPT, UPT, UR7, 0x1f, URZ ;  /* 0x0000001f07077890 */ /* 0x010fc6000fffe0ff */
[----:B-1----:R-:W1:Y:S01]  /*2dc0*/  LDS R0, [UR6+0x140] ;  /* 0x00014006ff007984 */ /* 0x002e620008000800 */
[----:B------:R-:W-:Y:S02]  /*2dd0*/  UIADD3 UR12, UPT, UPT, UR6, 0x8400, URZ ;  /* 0x00008400060c7890 */ /* 0x000fe4000fffe0ff */
[----:B------:R-:W-:Y:S02]  /*2de0*/  USHF.R.S32.HI UR5, URZ, 0x1f, UR7 ;  /* 0x0000001fff057899 */ /* 0x000fe40008011407 */
[----:B------:R-:W-:Y:S02]  /*2df0*/  USHF.R.U32.HI UR11, URZ, 0x4, UR11 ;  /* 0x00000004ff0b7899 */ /* 0x000fe4000801160b */
[----:B------:R-:W-:Y:S02]  /*2e00*/  ULEA.HI UR5, UR5, UR7, URZ, 0x5 ;  /* 0x0000000705057291 */ /* 0x000fe4000f8f28ff */
[----:B------:R-:W-:Y:S02]  /*2e10*/  USHF.R.U32.HI UR12, URZ, 0x4, UR12 ;  /* 0x00000004ff0c7899 */ /* 0x000fe4000801160c */
[----:B------:R-:W-:-:S02]  /*2e20*/  USHF.R.S32.HI UR5, URZ, 0x5, UR5 ;  /* 0x00000005ff057899 */ /* 0x000fc40008011405 */
[----:B------:R-:W-:Y:S02]  /*2e30*/  ULOP3.LUT UR11, UR11, 0x3fff, URZ, 0xc0, !UPT ;  /* 0x00003fff0b0b7892 */ /* 0x000fe4000f8ec0ff */
[----:B------:R-:W-:Y:S02]  /*2e40*/  UISETP.LT.AND UP0, UPT, UR5, 0x1, UPT ;  /* 0x000000010500788c */ /* 0x000fe4000bf01270 */
[----:B------:R-:W-:Y:S02]  /*2e50*/  ULOP3.LUT UR12, UR12, 0x3fff, URZ, 0xc0, !UPT ;  /* 0x00003fff0c0c7892 */ /* 0x000fe4000f8ec0ff */
[----:B------:R-:W-:Y:S02]  /*2e60*/  USEL UR10, UR5, 0x1, !UP0 ;  /* 0x00000001050a7887 */ /* 0x000fe4000c000000 */
[----:B------:R-:W-:Y:S02]  /*2e70*/  ULOP3.LUT UR11, UR11, 0x10000, URZ, 0xfc, !UPT ;  /* 0x000100000b0b7892 */ /* 0x000fe4000f8efcff */
[----:B------:R-:W-:-:S02]  /*2e80*/  ULOP3.LUT UR12, UR12, 0x10000, URZ, 0xfc, !UPT ;  /* 0x000100000c0c7892 */ /* 0x000fc4000f8efcff */
[----:B------:R-:W-:Y:S02]  /*2e90*/  UIADD3 UR10, UPT, UPT, -UR10, URZ, URZ ;  /* 0x000000ff0a0a7290 */ /* 0x000fe4000fffe1ff */
[----:B--2---:R-:W-:Y:S01]  /*2ea0*/  UISETP.GE.AND UP3, UPT, UR4, 0x1, UPT ;  /* 0x000000010400788c */ /* 0x004fe2000bf66270 */
[----:B-1----:R-:W-:-:S15]  /*2eb0*/  R2UR UR19, R0 ;  /* 0x00000000001372ca */ /* 0x002fde00000e0000 */
.L_x_59:
[----:B------:R-:W-:Y:S02]  /*2ec0*/  LEA R0, R10, UR6, 0x3 ;  /* 0x000000060a007c11 */ /* 0x000fe4000f8e18ff */
[----:B------:R-:W-:Y:S02]  /*2ed0*/  SHF.L.U32 R5, R9, 0x1f, RZ ;  /* 0x0000001f09057819 */ /* 0x000fe400000006ff */
[----:B------:R-:W-:Y:S01]  /*2ee0*/  PLOP3.LUT P0, PT, PT, PT, UP3, 0x80, 0x8 ;  /* 0x000000000008781c */ /* 0x000fe20003f0f038 */
[----:B------:R-:W-:Y:S01]  /*2ef0*/  VIADD R3, R0, 0xa0 ;  /* 0x000000a000037836 */ /* 0x000fe20000000000 */
[----:B-1----:R-:W1:Y:S02]  /*2f00*/  SYNCS.PHASECHK.TRANS64.TRYWAIT P1, [R0+URZ+0x90], R5 ;  /* 0x00009005000075a7 */ /* 0x002e6400080211ff */
[----:B-1--4-:R-:W-:Y:S09]  /*2f10*/  @!P1 BRA `(.L_x_53) ;  /* 0x0000006000f89947 */ /* 0x012ff20003800000 */
.L_x_140:
[----:B------:R-:W-:Y:S01]  /*2f20*/  LEA R4, R10, UR6, 0x4 ;  /* 0x000000060a047c11 */ /* 0x000fe2000f8e20ff */
[----:B------:R-:W-:Y:S01]  /*2f30*/  @UP3 ULEA UR4, UR17, UR6, 0x3 ;  /* 0x0000000611043291 */ /* 0x000fe2000f8e18ff */
[----:B------:R-:W-:Y:S01]  /*2f40*/  PLOP3.LUT P2, PT, PT, PT, PT, 0x80, 0x8 ;  /* 0x000000000008781c */ /* 0x000fe20003f4f070 */
[----:B------:R-:W-:Y:S01]  /*2f50*/  ULEA UR9, UR18, UR6, 0x3 ;  /* 0x0000000612097291 */ /* 0x000fe2000f8e18ff */
[----:B------:R-:W-:Y:S02]  /*2f60*/  PRMT R3, RZ, 0x654, R3 ;  /* 0x00000654ff037816 */ /* 0x000fe40000000003 */
[----:B-1----:R-:W1:Y:S01]  /*2f70*/  LDS.128 R4, [R4+0x120] ;  /* 0x0001200004047984 */ /* 0x002e620000000c00 */
[----:B------:R-:W-:Y:S02]  /*2f80*/  @P0 SHF.L.U32 R2, R8, 0x1f, RZ ;  /* 0x0000001f08020819 */ /* 0x000fe400000006ff */
[----:B------:R-:W-:Y:S01]  /*2f90*/  SHF.L.U32 R0, R11, 0x1f, RZ ;  /* 0x0000001f0b007819 */ /* 0x000fe200000006ff */
[----:B------:R-:W-:Y:S01]  /*2fa0*/  @!PT LDS RZ, [RZ] ;  /* 0x00000000fffff984 */ /* 0x000fe20000000800 */
[----:B------:R-:W-:Y:S01]  /*2fb0*/  @!PT LDS RZ, [RZ] ;  /* 0x00000000fffff984 */ /* 0x000fe20000000800 */
[----:B------:R-:W-:Y:S01]  /*2fc0*/  @!PT LDS RZ, [RZ] ;  /* 0x00000000fffff984 */ /* 0x000fe20000000800 */
[----:B------:R-:W-:Y:S01]  /*2fd0*/  @!PT LDS RZ, [RZ] ;  /* 0x00000000fffff984 */ /* 0x000fe20000000800 */
[----:B------:R2:W-:Y:S06]  /*2fe0*/  MEMBAR.ALL.CTA ;  /* 0x0000000000007992 */ /* 0x0005ec0000008000 */
[----:B--2---:R-:W2:Y:S02]  /*2ff0*/  FENCE.VIEW.ASYNC.S ;  /* 0x00000000000073c6 */ /* 0x004ea40000000000 */
[----:B--2---:R2:W-:Y:S01]  /*3000*/  SYNCS.ARRIVE.TRANS64.RED.A1T0 RZ, [R3+URZ], RZ ;  /* 0x000000ff03ff79a7 */ /* 0x0045e200081004ff */
[----:B------:R2:W4:Y:S01]  /*3010*/  @P0 SYNCS.PHASECHK.TRANS64.TRYWAIT P2, [UR4], R2 ;  /* 0x00000002ff0005a7 */ /* 0x0005220008041104 */
[----:B-1----:R-:W-:Y:S01]  /*3020*/  LOP3.LUT P1, RZ, R6, 0x1, RZ, 0xc0, !PT ;  /* 0x0000000106ff7812 */ /* 0x002fe2000782c0ff */
[----:B------:R-:W1:Y:S02]  /*3030*/  SYNCS.PHASECHK.TRANS64.TRYWAIT P0, [UR9+0xd0], R0 ;  /* 0x0000d000ff0075a7 */ /* 0x000e640008001109 */
[----:B-12-4-:R-:W-:Y:S10]  /*3040*/  @!P0 BRA `(.L_x_54) ;  /* 0x0000006000c08947 */ /* 0x016ff40003800000 */
.L_x_142:
[----:B------:R-:W-:Y:S01]  /*3050*/  IADD3 R10, PT, PT, R10, 0x1, RZ ;  /* 0x000000010a0a7810 */ /* 0x000fe20007ffe0ff */
[----:B------:R-:W-:Y:S06]  /*3060*/  BRA.U !UP3, `(.L_x_55) ;  /* 0x000000010ba07547 */ /* 0x000fec000b800000 */
[----:B------:R-:W-:Y:S02]  /*3070*/  ULEA.HI UR8, UR18, UR18, URZ, 0x1 ;  /* 0x0000001212087291 */ /* 0x000fe4000f8f08ff */
[----:B------:R-:W-:Y:S02]  /*3080*/  UPLOP3.LUT UP4, UPT, UPT, UPT, UPT, 0x40, 0x4 ;  /* 0x000000000004789c */ /* 0x000fe40003f8e870 */
[----:B------:R-:W-:Y:S02]  /*3090*/  USHF.L.U32 UR4, UR8, 0x7, URZ ;  /* 0x0000000708047899 */ /* 0x000fe400080006ff */
[----:B------:R-:W-:Y:S02]  /*30a0*/  ULOP3.LUT UR8, UR8, 0xffe, URZ, 0xc0, !UPT ;  /* 0x00000ffe08087892 */ /* 0x000fe4000f8ec0ff */
[----:B------:R-:W-:Y:S02]  /*30b0*/  ULOP3.LUT UR4, UR4, 0xffffff00, URZ, 0xc0, !UPT ;  /* 0xffffff0004047892 */ /* 0x000fe4000f8ec0ff */
[----:B------:R-:W-:-:S02]  /*30c0*/  UIADD3 UR8, UPT, UPT, -UR8, UR18, URZ ;  /* 0x0000001208087290 */ /* 0x000fc4000fffe1ff */
[----:B------:R-:W-:Y:S01]  /*30d0*/  UIADD3 UR4, UPT, UPT, UR19, UR4, URZ ;  /* 0x0000000413047290 */ /* 0x000fe2000fffe0ff */
[----:B------:R-:W-:Y:S01]  /*30e0*/  UMOV UR16, UR10 ;  /* 0x0000000a00107c82 */ /* 0x000fe20008000000 */
[----:B------:R-:W-:Y:S02]  /*30f0*/  UMOV UR15, UR5 ;  /* 0x00000005000f7c82 */ /* 0x000fe40008000000 */
[----:B------:R-:W-:Y:S01]  /*3100*/  ULEA UR8, UR8, UR4, 0x14 ;  /* 0x0000000408087291 */ /* 0x000fe2000f8ea0ff */
[----:B------:R-:W-:-:S11]  /*3110*/  UMOV UR14, UR17 ;  /* 0x00000011000e7c82 */ /* 0x000fd60008000000 */
.L_x_58:
[----:B------:R-:W-:Y:S02]  /*3120*/  UIADD3 UR16, UPT, UPT, UR16, 0x1, URZ ;  /* 0x0000000110107890 */ /* 0x000fe4000fffe0ff */
[----:B--2---:R-:W-:Y:S02]  /*3130*/  ULEA UR7, UR14, UR6, 0x3 ;  /* 0x000000060e077291 */ /* 0x004fe4000f8e18ff */
[----:B------:R-:W-:Y:S01]  /*3140*/  UISETP.NE.AND UP0, UPT, UR16, URZ, UPT ;  /* 0x000000ff1000728c */ /* 0x000fe2000bf05270 */
[----:B----4-:R-:W-:Y:S10]  /*3150*/  @P2 BRA `(.L_x_56) ;  /* 0x00000000000c2947 */ /* 0x010ff40003800000 */
[----:B-1----:R-:W-:Y:S04]  /*3160*/  SHF.L.U32 R3, R8, 0x1f, RZ ;  /* 0x0000001f08037819 */ /* 0x002fe800000006ff */
[----:B------:R-:W1:Y:S02]  /*3170*/  SYNCS.PHASECHK.TRANS64.TRYWAIT P0, [UR7], R3 ;  /* 0x00000003ff0075a7 */ /* 0x000e640008001107 */
[----:B-1----:R-:W-:Y:S05]  /*3180*/  @!P0 BRA `(.L_x_57) ;  /* 0x0000006000888947 */ /* 0x002fea0003800000 */
.L_x_56:
[----:B------:R-:W-:Y:S01]  /*3190*/  UISETP.NE.AND UP1, UPT, UR15, 0x1, UPT ;  /* 0x000000010f00788c */ /* 0x000fe2000bf25270 */
[----:B------:R-:W-:Y:S01]  /*31a0*/  PLOP3.LUT P2, PT, PT, PT, PT, 0x80, 0x8 ;  /* 0x000000000008781c */ /* 0x000fe20003f4f070 */
[----:B------:R-:W-:Y:S02]  /*31b0*/  UIADD3 UR17, UPT, UPT, UR14, 0x1, URZ ;  /* 0x000000010e117890 */ /* 0x000fe4000fffe0ff */
[----:B------:R-:W-:Y:S02]  /*31c0*/  ULEA UR22, UR14, UR12, 0x9 ;  /* 0x0000000c0e167291 */ /* 0x000fe4000f8e48ff */
[----:B------:R-:W-:Y:S01]  /*31d0*/  UISETP.NE.AND UP2, UPT, UR17, 0x4, UPT ;  /* 0x000000041100788c */ /* 0x000fe2000bf45270 */
[----:B------:R-:W-:Y:S01]  /*31e0*/  PLOP3.LUT P0, PT, PT, PT, UP1, 0x80, 0x8 ;  /* 0x000000000008781c */ /* 0x000fe20003f0f018 */
[----:B------:R-:W-:Y:S02]  /*31f0*/  ULEA UR24, UR14, UR11, 0x7 ;  /* 0x0000000b0e187291 */ /* 0x000fe4000f8e38ff */
[----:B------:R-:W-:Y:S02]  /*3200*/  USEL UR13, URZ, 0x1, UP2 ;  /* 0x00000001ff0d7887 */ /* 0x000fe40009000000 */
[----:B------:R-:W-:Y:S02]  /*3210*/  USEL UR17, UR17, URZ, UP2 ;  /* 0x000000ff11117287 */ /* 0x000fe40009000000 */
[----:B------:R-:W-:Y:S02]  /*3220*/  UIADD3 UR7, UPT, UPT, UR7, 0x20, URZ ;  /* 0x0000002007077890 */ /* 0x000fe4000fffe0ff */
[----:B------:R-:W-:Y:S01]  /*3230*/  @UP1 ULEA UR4, UR17, UR6, 0x3 ;  /* 0x0000000611041291 */ /* 0x000fe2000f8e18ff */
[----:B------:R-:W-:Y:S01]  /*3240*/  LOP3.LUT R8, R8, UR13, RZ, 0x3c, !PT ;  /* 0x0000000d08087c12 */ /* 0x000fe2000f8e3cff */
[----:B------:R-:W-:Y:S01]  /*3250*/  UMOV UR23, 0xc0004010 ;  /* 0xc000401000177882 */ /* 0x000fe20000000000 */
[----:B------:R-:W-:Y:S01]  /*3260*/  UMOV UR25, 0xc0004010 ;  /* 0xc000401000197882 */ /* 0x000fe20000000000 */
[----:B------:R-:W-:Y:S01]  /*3270*/  UIADD3 UR15, UPT, UPT, UR15, -0x1, URZ ;  /* 0xffffffff0f0f7890 */ /* 0x000fe2000fffe0ff */
[----:B-1----:R-:W-:Y:S01]  /*3280*/  @P0 SHF.L.U32 R0, R8, 0x1f, RZ ;  /* 0x0000001f08000819 */ /* 0x002fe200000006ff */
[----:B------:R-:W-:Y:S03]  /*3290*/  UMOV UR14, UR17 ;  /* 0x00000011000e7c82 */ /* 0x000fe60008000000 */
[----:B------:R2:W4:Y:S01]  /*32a0*/  @P0 SYNCS.PHASECHK.TRANS64.TRYWAIT P2, [UR4], R0 ;  /* 0x00000000ff0005a7 */ /* 0x0005220008041104 */
[----:B------:R2:W-:Y:S01]  /*32b0*/  UTCIMMA gdesc[UR24], gdesc[UR22], tmem[UR8], tmem[UR20], idesc[UR21], UP4 ;  /* 0x00ff1416180075ea */ /* 0x0005e2000a000108 */
[----:B------:R-:W-:Y:S01]  /*32c0*/  UPLOP3.LUT UP4, UPT, UPT, UPT, UPT, 0x80, 0x8 ;  /* 0x000000000008789c */ /* 0x000fe20003f8f070 */
[----:B------:R2:W-:Y:S01]  /*32d0*/  UTCBAR [UR7], URZ ;  /* 0x000000ff070073e9 */ /* 0x0005e200080000ff */
[----:B------:R-:W-:Y:S09]  /*32e0*/  BRA.U UP0, `(.L_x_58) ;  /* 0xfffffffd008c7547 */ /* 0x000ff2000b83ffff */
.L_x_55:
[----:B------:R-:W-:Y:S01]  /*32f0*/  UIADD3 UR18, UPT, UPT, UR18, 0x1, URZ ;  /* 0x0000000112127890 */ /* 0x000fe2000fffe0ff */
[C---:B------:R-:W-:Y:S01]  /*3300*/  ISETP.NE.AND P0, PT, R10.reuse, 0x2, PT ;  /* 0x000000020a00780c */ /* 0x040fe20003f05270 */
[----:B------:R-:W-:Y:S02]  /*3310*/  UIADD3 UR9, UPT, UPT, UR9, 0xb0, URZ ;  /* 0x000000b009097890 */ /* 0x000fe4000fffe0ff */
[----:B------:R-:W-:Y:S01]  /*3320*/  UISETP.NE.AND UP0, UPT, UR18, 0x4, UPT ;  /* 0x000000041200788c */ /* 0x000fe2000bf05270 */
[----:B-12---:R-:W-:Y:S02]  /*3330*/  SEL R0, RZ, 0x1, P0 ;  /* 0x00000001ff007807 */ /* 0x006fe40000000000 */
[----:B------:R-:W-:Y:S01]  /*3340*/  SEL R10, R10, RZ, P0 ;  /* 0x000000ff0a0a7207 */ /* 0x000fe20000000000 */
[----:B------:R-:W-:Y:S01]  /*3350*/  USEL UR4, URZ, 0x1, UP0 ;  /* 0x00000001ff047887 */ /* 0x000fe20008000000 */
[----:B------:R-:W-:Y:S01]  /*3360*/  LOP3.LUT R9, R9, R0, RZ, 0x3c, !PT ;  /* 0x0000000009097212 */ /* 0x000fe200078e3cff */
[----:B------:R-:W-:Y:S01]  /*3370*/  USEL UR18, UR18, URZ, UP0 ;  /* 0x000000ff12127287 */ /* 0x000fe20008000000 */
[----:B------:R1:W-:Y:S03]  /*3380*/  UTCBAR [UR9], URZ ;  /* 0x000000ff090073e9 */ /* 0x0003e600080000ff */
[----:B------:R-:W-:Y:S01]  /*3390*/  LOP3.LUT R11, R11, UR4, RZ, 0x3c, !PT ;  /* 0x000000040b0b7c12 */ /* 0x000fe2000f8e3cff */
[----:B------:R-:W-:Y:S07]  /*33a0*/  @P1 BRA `(.L_x_59) ;  /* 0xfffffff800c41947 */ /* 0x000fee000383ffff */
[----:B------:R-:W2:Y:S01]  /*33b0*/  S2UR UR4, SR_CgaCtaId ;  /* 0x00000000000479c3 */ /* 0x000ea20000008800 */
[----:B------:R-:W-:Y:S01]  /*33c0*/  ELECT P0, URZ, PT ;  /* 0x0000000000ff782f */ /* 0x000fe20003800000 */
[----:B------:R-:W-:Y:S01]  /*33d0*/  IMAD.MOV.U32 R0, RZ, RZ, 0x1 ;  /* 0x00000001ff007424 */ /* 0x000fe200078e00ff */
[----:B------:R-:W-:Y:S01]  /*33e0*/  UIADD3 UR6, UPT, UPT, UR6, 0xd0, URZ ;  /* 0x000000d006067890 */ /* 0x000fe2000fffe0ff */
[----:B------:R-:W-:Y:S01]  /*33f0*/  SHF.L.U32 R3, R11, 0x1f, RZ ;  /* 0x0000001f0b037819 */ /* 0x000fe200000006ff */
[----:B------:R-:W-:-:S03]  /*3400*/  UMOV UR5, 0x40 ;  /* 0x0000004000057882 */ /* 0x000fc60000000000 */
[----:B------:R-:W-:Y:S01]  /*3410*/  UVIRTCOUNT.DEALLOC.SMPOOL 0x80 ;  /* 0x000000800000784c */ /* 0x000fe20000000000 */
[----:B--2---:R-:W-:Y:S02]  /*3420*/  ULEA UR4, UR4, UR5, 0x18 ;  /* 0x0000000504047291 */ /* 0x004fe4000f8ec0ff */
[----:B------:R-:W-:-:S07]  /*3430*/  ULEA UR5, UR18, UR6, 0x3 ;  /* 0x0000000612057291 */ /* 0x000fce000f8e18ff */
[----:B------:R2:W-:Y:S02]  /*3440*/  @P0 STS.U8 [UR4+0x1c], R0 ;  /* 0x00001c00ff000988 */ /* 0x0005e40008000004 */
[----:B------:R-:W3:Y:S02]  /*3450*/  SYNCS.PHASECHK.TRANS64.TRYWAIT P0, [UR5], R3 ;  /* 0x00000003ff0075a7 */ /* 0x000ee40008001105 */
[----:B--23--:R-:W-:Y:S05]  /*3460*/  @!P0 BRA `(.L_x_60) ;  /* 0x0000005c00e88947 */ /* 0x00cfea0003800000 */
.L_x_145:
[----:B------:R-:W-:-:S04]  /*3470*/  UIADD3 UR7, UPT, UPT, UR18, 0x1, URZ ;  /* 0x0000000112077890 */ /* 0x000fc8000fffe0ff */
[----:B------:R-:W-:-:S04]  /*3480*/  UISETP.NE.AND UP0, UPT, UR7, 0x4, UPT ;  /* 0x000000040700788c */ /* 0x000fc8000bf05270 */
[----:B------:R-:W-:Y:S02]  /*3490*/  USEL UR8, URZ, 0x1, UP0 ;  /* 0x00000001ff087887 */ /* 0x000fe40008000000 */
[----:B------:R-:W-:-:S04]  /*34a0*/  USEL UR7, UR7, URZ, UP0 ;  /* 0x000000ff07077287 */ /* 0x000fc80008000000 */
[----:B------:R-:W-:Y:S01]  /*34b0*/  ULEA UR5, UR7, UR6, 0x3 ;  /* 0x0000000607057291 */ /* 0x000fe2000f8e18ff */
[----:B------:R-:W-:-:S04]  /*34c0*/  LOP3.LUT R2, R11, UR8, RZ, 0x3c, !PT ;  /* 0x000000080b027c12 */ /* 0x000fc8000f8e3cff */
[----:B--2---:R-:W-:-:S04]  /*34d0*/  SHF.L.U32 R3, R2, 0x1f, RZ ;  /* 0x0000001f02037819 */ /* 0x004fc800000006ff */
[----:B------:R-:W2:Y:S02]  /*34e0*/  SYNCS.PHASECHK.TRANS64.TRYWAIT P0, [UR5], R3 ;  /* 0x00000003ff0075a7 */ /* 0x000ea40008001105 */
[----:B--2---:R-:W-:Y:S05]  /*34f0*/  @!P0 BRA `(.L_x_61) ;  /* 0x0000005c00dc8947 */ /* 0x004fea0003800000 */
.L_x_147:
        /* <DEDUP_REMOVED lines=9> */
.L_x_149:
[----:B------:R-:W-:-:S04]  /*3590*/  UIADD3 UR7, UPT, UPT, UR7, 0x1, URZ ;  /* 0x0000000107077890 */ /* 0x000fc8000fffe0ff */
[----:B------:R-:W-:-:S04]  /*35a0*/  UISETP.NE.AND UP0, UPT, UR7, 0x4, UPT ;  /* 0x000000040700788c */ /* 0x000fc8000bf05270 */
[----:B------:R-:W-:Y:S02]  /*35b0*/  USEL UR5, URZ, 0x1, UP0 ;  /* 0x00000001ff057887 */ /* 0x000fe40008000000 */
[----:B------:R-:W-:-:S04]  /*35c0*/  USEL UR7, UR7, URZ, UP0 ;  /* 0x000000ff07077287 */ /* 0x000fc80008000000 */
[----:B------:R-:W-:Y:S01]  /*35d0*/  ULEA UR7, UR7, UR6, 0x3 ;  /* 0x0000000607077291 */ /* 0x000fe2000f8e18ff */
[----:B--2---:R-:W-:-:S04]  /*35e0*/  LOP3.LUT R3, R2, UR5, RZ, 0x3c, !PT ;  /* 0x0000000502037c12 */ /* 0x004fc8000f8e3cff */
[----:B------:R-:W-:-:S04]  /*35f0*/  SHF.L.U32 R3, R3, 0x1f, RZ ;  /* 0x0000001f03037819 */ /* 0x000fc800000006ff */
[----:B------:R-:W2:Y:S02]  /*3600*/  SYNCS.PHASECHK.TRANS64.TRYWAIT P0, [UR7], R3 ;  /* 0x00000003ff0075a7 */ /* 0x000ea40008001107 */
[----:B--2---:R-:W-:Y:S05]  /*3610*/  @!P0 BRA `(.L_x_63) ;  /* 0x0000005c00c48947 */ /* 0x004fea0003800000 */
.L_x_151:
[----:B------:R-:W-:Y:S01]  /*3620*/  NOP ;  /* 0x0000000000007918 */ /* 0x000fe20000000000 */
[----:B--2---:R-:W2:Y:S01]  /*3630*/  LDS R0, [UR4+0x14] ;  /* 0x00001404ff007984 */ /* 0x004ea20008000800 */
[----:B------:R-:W-:Y:S01]  /*3640*/  ULOP3.LUT UR6, UR19, 0xffff, URZ, 0xc0, !UPT ;  /* 0x0000ffff13067892 */ /* 0x000fe2000f8ec0ff */
[----:B------:R-:W-:Y:S01]  /*3650*/  UMOV UR8, 0xffff ;  /* 0x0000ffff00087882 */ /* 0x000fe20000000000 */
[----:B------:R-:W-:Y:S02]  /*3660*/  UMOV UR5, 0x1 ;  /* 0x0000000100057882 */ /* 0x000fe40000000000 */
[----:B------:R-:W-:-:S04]  /*3670*/  USHF.R.U32.HI UR6, URZ, 0x5, UR6 ;  /* 0x00000005ff067899 */ /* 0x000fc80008011606 */
[----:B------:R-:W-:Y:S02]  /*3680*/  USHF.L.U32 UR8, UR8, UR6, URZ ;  /* 0x0000000608087299 */ /* 0x000fe400080006ff */
[----:B------:R-:W-:-:S04]  /*3690*/  USHF.L.U32 UR5, UR5, UR6, URZ ;  /* 0x0000000605057299 */ /* 0x000fc800080006ff */
[----:B--2---:R-:W-:-:S04]  /*36a0*/  LOP3.LUT R0, R0, UR8, RZ, 0xc0, !PT ;  /* 0x0000000800007c12 */ /* 0x004fc8000f8ec0ff */
[----:B------:R-:W-:-:S13]  /*36b0*/  ISETP.NE.AND P0, PT, R0, UR8, PT ;  /* 0x0000000800007c0c */ /* 0x000fda000bf05270 */
[----:B------:R-:W-:Y:S05]  /*36c0*/  @P0 BRA `(.L_x_64) ;  /* 0x0000000000580947 */ /* 0x000fea0003800000 */
[----:B------:R-:W2:Y:S02]  /*36d0*/  LDS R0, [UR4+0x18] ;  /* 0x00001804ff007984 */ /* 0x000ea40008000800 */
[----:B--2---:R-:W-:-:S04]  /*36e0*/  LOP3.LUT R0, R0, UR5, RZ, 0xc0, !PT ;  /* 0x0000000500007c12 */ /* 0x004fc8000f8ec0ff */
[----:B------:R-:W-:-:S13]  /*36f0*/  ISETP.NE.AND P0, PT, R0, UR5, PT ;  /* 0x0000000500007c0c */ /* 0x000fda000bf05270 */
[----:B------:R-:W-:Y:S05]  /*3700*/  @P0 BRA `(.L_x_65) ;  /* 0x00000000003c0947 */ /* 0x000fea0003800000 */
[----:B------:R-:W2:Y:S01]  /*3710*/  S2R R2, SR_LANEID ;  /* 0x0000000000027919 */ /* 0x000ea20000000000 */
[----:B------:R-:W-:Y:S01]  /*3720*/  ULOP3.LUT UR8, URZ, UR8, URZ, 0x33, !UPT ;  /* 0x00000008ff087292 */ /* 0x000fe2000f8e33ff */
[----:B------:R-:W-:Y:S01]  /*3730*/  LOP3.LUT R4, RZ, UR5, RZ, 0x33, !PT ;  /* 0x00000005ff047c12 */ /* 0x000fe2000f8e33ff */
[----:B------:R-:W-:Y:S02]  /*3740*/  VOTEU.ANY UR7, UPT, PT ;  /* 0x0000000000077886 */ /* 0x000fe400038e0100 */
[----:B------:R-:W-:Y:S01]  /*3750*/  UFLO.U32 UR7, UR7 ;  /* 0x00000007000772bd */ /* 0x000fe200080e0000 */
[----:B------:R-:W3:Y:S01]  /*3760*/  REDUX UR5, R4 ;  /* 0x00000000040573c4 */ /* 0x000ee20000000000 */
[----:B------:R-:W-:-:S06]  /*3770*/  IMAD.U32 R0, RZ, RZ, UR8 ;  /* 0x00000008ff007e24 */ /* 0x000fcc000f8e00ff */
[----:B------:R1:W-:Y:S01]  /*3780*/  UTCATOMSWS.AND URZ, UR8 ;  /* 0x0000000800ff79e3 */ /* 0x0003e20008000000 */
[----:B------:R-:W4:Y:S01]  /*3790*/  REDUX UR6, R0 ;  /* 0x00000000000673c4 */ /* 0x000f220000000000 */
[----:B--2---:R-:W-:Y:S01]  /*37a0*/  ISETP.EQ.U32.AND P0, PT, R2, UR7, PT ;  /* 0x0000000702007c0c */ /* 0x004fe2000bf02070 */
[----:B---3--:R-:W-:Y:S01]  /*37b0*/  IMAD.U32 R2, RZ, RZ, UR5 ;  /* 0x00000005ff027e24 */ /* 0x008fe2000f8e00ff */
[----:B----4-:R-:W-:-:S11]  /*37c0*/  MOV R3, UR6 ;  /* 0x0000000600037c02 */ /* 0x010fd60008000f00 */
[----:B------:R1:W-:Y:S04]  /*37d0*/  @P0 ATOMS.AND RZ, [UR4+0x14], R3 ;  /* 0x00001403ffff098c */ /* 0x0003e8000a800004 */
[----:B------:R1:W-:Y:S01]  /*37e0*/  @P0 ATOMS.AND RZ, [UR4+0x18], R2 ;  /* 0x00001802ffff098c */ /* 0x0003e2000a800004 */
[----:B------:R-:W-:Y:S05]  /*37f0*/  BRA `(.L_x_66) ;  /* 0x0000000000147947 */ /* 0x000fea0003800000 */
.L_x_65:
[----:B------:R-:W-:Y:S02]  /*3800*/  MOV R2, 0x3820 ;  /* 0x0000382000027802 */ /* 0x000fe40000000f00 */
[----:B-1--45:R-:W-:Y:S05]  /*3810*/  CALL.REL.NOINC `($__internal_0_$__cuda_sm10x_tcgen05_guardrail_trap_col_being_dealloced_not_returned_by_alloc) ;  /* 0x0000006000a87944 */ /* 0x032fea0003c00000 */
[----:B------:R-:W-:Y:S05]  /*3820*/  BRA `(.L_x_66) ;  /* 0x0000000000087947 */ /* 0x000fea0003800000 */
.L_x_64:
[----:B------:R-:W-:Y:S02]  /*3830*/  MOV R2, 0x3850 ;  /* 0x0000385000027802 */ /* 0x000fe40000000f00 */
[----:B-1--45:R-:W-:Y:S05]  /*3840*/  CALL.REL.NOINC `($__internal_2_$__cuda_sm10x_tcgen05_guardrail_trap_unallocated_columns_being_dealloced) ;  /* 0x0000006000b47944 */ /* 0x032fea0003c00000 */
.L_x_66:
[----:B------:R-:W-:Y:S01]  /*3850*/  NOP ;  /* 0x0000000000007918 */ /* 0x000fe20000000000 */
[----:B-1----:R-:W-:Y:S05]  /*3860*/  EXIT ;  /* 0x000000000000794d */ /* 0x002fea0003800000 */
.L_x_48:
[----:B------:R-:W-:-:S09]  /*3870*/  UISETP.NE.OR UP2, UPT, UR8, 0x3, !UP2 ;  /* 0x000000030800788c */ /* 0x000fd2000d745670 */
[----:B------:R-:W-:Y:S05]  /*3880*/  BRA.U UP2, `(.L_x_67) ;  /* 0x0000001102147547 */ /* 0x000fea000b800000 */
[----:B------:R-:W1:Y:S01]  /*3890*/  LDC R0, c[0x0][0xb30] ;  /* 0x0002cc00ff007b82 */ /* 0x000e620000000800 */
[----:B------:R-:W2:Y:S01]  /*38a0*/  LDCU.64 UR8, c[0x0][0x888] ;  /* 0x00011100ff0877ac */ /* 0x000ea20008000a00 */
[----:B------:R-:W-:Y:S02]  /*38b0*/  HFMA2 R29, -RZ, RZ, 0, 0 ;  /* 0x00000000ff1d7431 */ /* 0x000fe400000001ff */
[----:B------:R-:W-:Y:S01]  /*38c0*/  IMAD.MOV.U32 R31, RZ, RZ, 0x1 ;  /* 0x00000001ff1f7424 */ /* 0x000fe200078e00ff */
[----:B------:R-:W-:Y:S01]  /*38d0*/  MOV R23, 0x1000 ;  /* 0x0000100000177802 */ /* 0x000fe20000000f00 */
[----:B------:R-:W4:Y:S01]  /*38e0*/  LDCU.64 UR4, c[0x0][0x890] ;  /* 0x00011200ff0477ac */ /* 0x000f220008000a00 */
[----:B------:R-:W-:Y:S01]  /*38f0*/  IMAD.MOV.U32 R30, RZ, RZ, RZ ;  /* 0x000000ffff1e7224 */ /* 0x000fe200078e00ff */
[----:B------:R-:W3:Y:S01]  /*3900*/  LDC R19, c[0x0][0x370] ;  /* 0x0000dc00ff137b82 */ /* 0x000ee20000000800 */
[----:B------:R-:W-:Y:S01]  /*3910*/  UMOV UR7, 0x400 ;  /* 0x0000040000077882 */ /* 0x000fe20000000000 */
[----:B------:R-:W-:-:S02]  /*3920*/  UPLOP3.LUT UP1, UPT, UPT, UPT, UPT, 0x40, 0x4 ;  /* 0x000000000004789c */ /* 0x000fc40003f2e870 */
[----:B------:R-:W-:-:S04]  /*3930*/  ULEA UR7, UR37, UR7, 0x18 ;  /* 0x0000000725077291 */ /* 0x000fc8000f8ec0ff */
[----:B------:R-:W3:Y:S01]  /*3940*/  LDC R2, c[0x0][0xb0c] ;  /* 0x0002c300ff027b82 */ /* 0x000ee20000000800 */
[----:B------:R-:W-:Y:S02]  /*3950*/  UIADD3 UR13, UPT, UPT, UR7, 0x58, URZ ;  /* 0x00000058070d7890 */ /* 0x000fe4000fffe0ff */
[----:B--2---:R-:W-:Y:S02]  /*3960*/  UISETP.NE.U32.AND UP2, UPT, UR8, URZ, UPT ;  /* 0x000000ff0800728c */ /* 0x004fe4000bf45070 */
[----:B------:R-:W-:Y:S02]  /*3970*/  UIADD3 UR33, UPT, UPT, UR7, 0x40, URZ ;  /* 0x0000004007217890 */ /* 0x000fe4000fffe0ff */
[----:B----4-:R-:W-:Y:S01]  /*3980*/  UISETP.NE.U32.AND UP3, UPT, UR4, URZ, UPT ;  /* 0x000000ff0400728c */ /* 0x010fe2000bf65070 */
[----:B------:R-:W2:Y:S01]  /*3990*/  LDC R18, c[0x0][0xb20] ;  /* 0x0002c800ff127b82 */ /* 0x000ea20000000800 */
[----:B-1----:R-:W-:Y:S01]  /*39a0*/  ISETP.NE.AND P1, PT, R0, 0x1, PT ;  /* 0x000000010000780c */ /* 0x002fe20003f25270 */
[----:B------:R-:W-:-:S02]  /*39b0*/  UISETP.NE.AND.EX UP2, UPT, UR9, URZ, UPT, UP2 ;  /* 0x000000ff0900728c */ /* 0x000fc4000bf45320 */
[----:B------:R-:W-:Y:S02]  /*39c0*/  UIADD3 UR25, UPT, UPT, UR7, 0x48, URZ ;  /* 0x0000004807197890 */ /* 0x000fe4000fffe0ff */
[----:B------:R-:W-:Y:S02]  /*39d0*/  UIADD3 UR17, UPT, UPT, UR7, 0x50, URZ ;  /* 0x0000005007117890 */ /* 0x000fe4000fffe0ff */
[----:B------:R-:W1:Y:S01]  /*39e0*/  LDC.64 R32, c[0x0][0x348] ;  /* 0x0000d200ff207b82 */ /* 0x000e620000000a00 */
[----:B------:R-:W-:Y:S02]  /*39f0*/  UPRMT UR13, UR37, 0x654, UR13 ;  /* 0x00000654250d7896 */ /* 0x000fe4000800000d */
[----:B------:R-:W-:-:S05]  /*3a00*/  UISETP.NE.AND.EX UP3, UPT, UR5, URZ, UPT, UP3 ;  /* 0x000000ff0500728c */ /* 0x000fca000bf65330 */
[----:B------:R-:W4:Y:S08]  /*3a10*/  LDC.64 R16, c[0x0][0xb10] ;  /* 0x0002c400ff107b82 */ /* 0x000f300000000a00 */
[----:B------:R-:W1:Y:S08]  /*3a20*/  LDC.64 R6, c[0x0][0xb18] ;  /* 0x0002c600ff067b82 */ /* 0x000e700000000a00 */
[----:B------:R-:W1:Y:S08]  /*3a30*/  LDC.64 R4, c[0x0][0xb28] ;  /* 0x0002ca00ff047b82 */ /* 0x000e700000000a00 */
[----:B--23--:R-:W1:Y:S02]  /*3a40*/  LDC R22, c[0x0][0x374] ;  /* 0x0000dd00ff167b82 */ /* 0x00ce640000000800 */
.L_x_78:
[C---:B------:R-:W-:Y:S02]  /*3a50*/  LEA R0, R30.reuse, UR7, 0x3 ;  /* 0x000000071e007c11 */ /* 0x040fe4000f8e18ff */
[----:B------:R-:W-:Y:S02]  /*3a60*/  SHF.L.U32 R3, R29, 0x1f, RZ ;  /* 0x0000001f1d037819 */ /* 0x000fe400000006ff */
[----:B------:R-:W-:Y:S02]  /*3a70*/  LEA R24, R30, UR7, 0x4 ;  /* 0x000000071e187c11 */ /* 0x000fe4000f8e20ff */
[----:B--2---:R-:W2:Y:S02]  /*3a80*/  SYNCS.PHASECHK.TRANS64.TRYWAIT P0, [R0+URZ+0x90], R3 ;  /* 0x00009003000075a7 */ /* 0x004ea400080011ff */
[----:B--2---:R-:W-:Y:S05]  /*3a90*/  @!P0 BRA `(.L_x_68) ;  /* 0x0000005800bc8947 */ /* 0x004fea0003800000 */
.L_x_152:
[----:B------:R-:W-:Y:S01]  /*3aa0*/  ISETP.GE.AND P0, PT, R40, 0x1, PT ;  /* 0x000000012800780c */ /* 0x000fe20003f06270 */
[----:B------:R-:W3:Y:S01]  /*3ab0*/  LDS.128 R24, [R24+0x120] ;  /* 0x0001200018187984 */ /* 0x000ee20000000c00 */
[----:B--2---:R-:W-:Y:S01]  /*3ac0*/  VIADD R0, R0, 0xa0 ;  /* 0x000000a000007836 */ /* 0x004fe20000000000 */
[----:B------:R-:W-:Y:S01]  /*3ad0*/  @!PT LDS RZ, [RZ] ;  /* 0x00000000fffff984 */ /* 0x000fe20000000800 */
[----:B------:R-:W-:Y:S01]  /*3ae0*/  @!PT LDS RZ, [RZ] ;  /* 0x00000000fffff984 */ /* 0x000fe20000000800 */
[----:B------:R-:W-:Y:S01]  /*3af0*/  @!PT LDS RZ, [RZ] ;  /* 0x00000000fffff984 */ /* 0x000fe20000000800 */
[----:B------:R-:W-:Y:S01]  /*3b00*/  @!PT LDS RZ, [RZ] ;  /* 0x00000000fffff984 */ /* 0x000fe20000000800 */
[----:B------:R2:W-:Y:S06]  /*3b10*/  MEMBAR.ALL.CTA ;  /* 0x0000000000007992 */ /* 0x0005ec0000008000 */
[----:B--2---:R-:W2:Y:S01]  /*3b20*/  FENCE.VIEW.ASYNC.S ;  /* 0x00000000000073c6 */ /* 0x004ea20000000000 */
[----:B------:R-:W-:Y:S04]  /*3b30*/  PRMT R0, RZ, 0x654, R0 ;  /* 0x00000654ff007816 */ /* 0x000fe80000000000 */
[----:B--2---:R2:W-:Y:S01]  /*3b40*/  SYNCS.ARRIVE.TRANS64.RED.A1T0 RZ, [R0+URZ], RZ ;  /* 0x000000ff00ff79a7 */ /* 0x0045e200081004ff */
[----:B---3--:R-:W-:Y:S11]  /*3b50*/  LOP3.LUT P3, RZ, R26, 0x1, RZ, 0xc0, !PT ;  /* 0x000000011aff7812 */ /* 0x008ff6000786c0ff */
[----:B------:R-:W-:Y:S02]  /*3b60*/  @!UPT UIADD3 URZ, UPT, UPT, URZ, URZ, URZ ;  /* 0x000000fffffff290 */ /* 0x000fe4000fffe0ff */
[----:B------:R-:W-:Y:S02]  /*3b70*/  @P3 MOV R13, R24 ;  /* 0x00000018000d3202 */ /* 0x000fe40000000f00 */
[----:B------:R-:W-:Y:S01]  /*3b80*/  @P3 LOP3.LUT R8, R25, 0xffff, RZ, 0xc0, !PT ;  /* 0x0000ffff19083812 */ /* 0x000fe200078ec0ff */
[----:B--2---:R-:W-:Y:S06]  /*3b90*/  @!P0 BRA `(.L_x_69) ;  /* 0x0000000000a48947 */ /* 0x004fec0003800000 */
[----:B-1----:R-:W-:Y:S01]  /*3ba0*/  IMAD.HI.U32 R35, R22, R7, RZ ;  /* 0x0000000716237227 */ /* 0x002fe200078e00ff */
[----:B------:R-:W-:Y:S02]  /*3bb0*/  ISETP.NE.AND P0, PT, R6, 0x1, PT ;  /* 0x000000010600780c */ /* 0x000fe40003f05270 */
[----:B------:R-:W-:Y:S01]  /*3bc0*/  ISETP.NE.AND P2, PT, R40, 0x1, PT ;  /* 0x000000012800780c */ /* 0x000fe20003f45270 */
[----:B----4-:R-:W-:Y:S01]  /*3bd0*/  IMAD.HI.U32 R34, R19, R16, RZ ;  /* 0x0000001013227227 */ /* 0x010fe200078e00ff */
[----:B------:R-:W-:Y:S02]  /*3be0*/  SHF.R.U32.HI R35, RZ, R18, R35 ;  /* 0x00000012ff237219 */ /* 0x000fe40000011623 */
[----:B------:R-:W-:Y:S01]  /*3bf0*/  ISETP.NE.AND P4, PT, R2, 0x1, PT ;  /* 0x000000010200780c */ /* 0x000fe20003f85270 */
[----:B------:R-:W-:Y:S01]  /*3c00*/  IMAD.HI.U32 R36, R13, R16, RZ ;  /* 0x000000100d247227 */ /* 0x000fe200078e00ff */
[----:B------:R-:W-:Y:S02]  /*3c10*/  SHF.R.U32.HI R34, RZ, R17, R34 ;  /* 0x00000011ff227219 */ /* 0x000fe40000011622 */
[----:B------:R-:W-:Y:S01]  /*3c20*/  SEL R3, R22, R35, !P0 ;  /* 0x0000002316037207 */ /* 0x000fe20004000000 */
[C---:B------:R-:W-:Y:S01]  /*3c30*/  IMAD.HI.U32 R35, R8.reuse, R7, RZ ;  /* 0x0000000708237227 */ /* 0x040fe200078e00ff */
[----:B------:R-:W-:Y:S02]  /*3c40*/  SEL R11, R19, R34, !P4 ;  /* 0x00000022130b7207 */ /* 0x000fe40006000000 */
[----:B------:R-:W-:Y:S01]  /*3c50*/  SHF.R.U32.HI R36, RZ, R17, R36 ;  /* 0x00000011ff247219 */ /* 0x000fe20000011624 */
[----:B------:R-:W-:Y:S01]  /*3c60*/  IMAD.HI.U32 R38, R3, R4, RZ ;  /* 0x0000000403267227 */ /* 0x000fe200078e00ff */
[----:B------:R-:W-:Y:S03]  /*3c70*/  SHF.R.U32.HI R35, RZ, R18, R35 ;  /* 0x00000012ff237219 */ /* 0x000fe60000011623 */
[----:B------:R-:W-:Y:S01]  /*3c80*/  IMAD.HI.U32 R34, R11, R4, RZ ;  /* 0x000000040b227227 */ /* 0x000fe200078e00ff */
[----:B------:R-:W-:Y:S02]  /*3c90*/  @P2 SHF.R.U32.HI R3, RZ, R5, R38 ;  /* 0x00000005ff032219 */ /* 0x000fe40000011626 */
[----:B------:R-:W-:Y:S02]  /*3ca0*/  SEL R9, R8, R35, !P0 ;  /* 0x0000002308097207 */ /* 0x000fe40004000000 */
[----:B------:R-:W-:Y:S01]  /*3cb0*/  @P2 SHF.R.U32.HI R11, RZ, R5, R34 ;  /* 0x00000005ff0b2219 */ /* 0x000fe20000011622 */
[C---:B------:R-:W-:Y:S01]  /*3cc0*/  IMAD R10, R40.reuse, R3, RZ ;  /* 0x00000003280a7224 */ /* 0x040fe200078e02ff */
[----:B------:R-:W-:Y:S01]  /*3cd0*/  SEL R3, R13, R36, !P4 ;  /* 0x000000240d037207 */ /* 0x000fe20006000000 */
[C---:B------:R-:W-:Y:S03]  /*3ce0*/  IMAD.HI.U32 R14, R9.reuse, R4, RZ ;  /* 0x00000004090e7227 */ /* 0x040fe600078e00ff */
[----:B------:R-:W-:Y:S01]  /*3cf0*/  ISETP.GE.AND P0, PT, R9, R10, PT ;  /* 0x0000000a0900720c */ /* 0x000fe20003f06270 */
[C---:B------:R-:W-:Y:S01]  /*3d00*/  IMAD R12, R40.reuse, R11, RZ ;  /* 0x0000000b280c7224 */ /* 0x040fe200078e02ff */
[-C--:B------:R-:W-:Y:S04]  /*3d10*/  SHF.R.U32.HI R14, RZ, R5.reuse, R14 ;  /* 0x00000005ff0e7219 */ /* 0x080fe8000001160e */
[----:B------:R-:W-:Y:S02]  /*3d20*/  ISETP.GE.OR P0, PT, R3, R12, P0 ;  /* 0x0000000c0300720c */ /* 0x000fe40000706670 */
[----:B------:R-:W-:Y:S05]  /*3d30*/  SEL R15, R9, R14, !P2 ;  /* 0x0000000e090f7207 */ /* 0x000fea0005000000 */
[----:B------:R-:W-:Y:S04]  /*3d40*/  IMAD.MOV R14, RZ, RZ, -R15 ;  /* 0x000000ffff0e7224 */ /* 0x000fe800078e0a0f */
[----:B------:R-:W-:Y:S02]  /*3d50*/  IMAD R14, R40, R14, R9 ;  /* 0x0000000e280e7224 */ /* 0x000fe400078e0209 */
[C---:B------:R-:W-:Y:S05]  /*3d60*/  @!P0 IMAD.HI.U32 R10, R3.reuse, R4, RZ ;  /* 0x00000004030a8227 */ /* 0x040fea00078e00ff */
[----:B------:R-:W-:Y:S04]  /*3d70*/  @!P0 SHF.R.U32.HI R10, RZ, R5, R10 ;  /* 0x00000005ff0a8219 */ /* 0x000fe8000001160a */
[----:B------:R-:W-:Y:S01]  /*3d80*/  @!P0 SEL R0, R3, R10, !P2 ;  /* 0x0000000a03008207 */ /* 0x000fe20005000000 */
[----:B------:R-:W-:Y:S03]  /*3d90*/  IMAD.MOV R10, RZ, RZ, -R3 ;  /* 0x000000ffff0a7224 */ /* 0x000fe600078e0a03 */
[----:B------:R-:W-:Y:S01]  /*3da0*/  @!P0 IADD3 R15, PT, PT, R15, -R0, RZ ;  /* 0x800000000f0f8210 */ /* 0x000fe20007ffe0ff */
[----:B------:R-:W-:Y:S01]  /*3db0*/  @!P0 IMAD R0, R11, R14, R0 ;  /* 0x0000000e0b008224 */ /* 0x000fe200078e0200 */
[----:B------:R-:W-:Y:S01]  /*3dc0*/  IADD3 R11, PT, PT, -R9, RZ, RZ ;  /* 0x000000ff090b7210 */ /* 0x000fe20007ffe1ff */
[----:B------:R-:W-:Y:S02]  /*3dd0*/  IMAD R13, R2, R10, R13 ;  /* 0x0000000a020d7224 */ /* 0x000fe400078e020d */
[----:B------:R-:W-:Y:S02]  /*3de0*/  @!P0 IMAD R9, R15, R40, R3 ;  /* 0x000000280f098224 */ /* 0x000fe400078e0203 */
[----:B------:R-:W-:Y:S02]  /*3df0*/  @!P0 IMAD.MOV.U32 R3, RZ, RZ, R0 ;  /* 0x000000ffff038224 */ /* 0x000fe400078e0000 */
[----:B------:R-:W-:Y:S02]  /*3e00*/  IMAD R8, R6, R11, R8 ;  /* 0x0000000b06087224 */ /* 0x000fe400078e0208 */
[----:B------:R-:W-:Y:S02]  /*3e10*/  IMAD R13, R3, R2, R13 ;  /* 0x00000002030d7224 */ /* 0x000fe400078e020d */
[----:B------:R-:W-:Y:S02]  /*3e20*/  IMAD R8, R9, R6, R8 ;  /* 0x0000000609087224 */ /* 0x000fe400078e0208 */
.L_x_69:
[----:B------:R-:W-:Y:S05]  /*3e30*/  BRA.U UP1, `(.L_x_70) ;  /* 0x0000000101107547 */ /* 0x000fea000b800000 */
[----:B------:R-:W-:Y:S04]  /*3e40*/  MOV R0, UR6 ;  /* 0x0000000600007c02 */ /* 0x000fe80008000f00 */
[----:B------:R-:W-:Y:S04]  /*3e50*/  SHF.L.U32 R3, R0, 0x1f, RZ ;  /* 0x0000001f00037819 */ /* 0x000fe800000006ff */
[----:B------:R-:W2:Y:S02]  /*3e60*/  SYNCS.PHASECHK.TRANS64.TRYWAIT P0, [UR7+0x88], R3 ;  /* 0x00008803ff0075a7 */ /* 0x000ea40008001107 */
[----:B--2---:R-:W-:Y:S05]  /*3e70*/  @!P0 BRA `(.L_x_71) ;  /* 0x0000005400d88947 */ /* 0x004fea0003800000 */
.L_x_70:
[----:B------:R-:W-:Y:S02]  /*3e80*/  R2UR UR35, R21 ;  /* 0x00000000152372ca */ /* 0x000fe400000e0000 */
[----:B------:R-:W-:Y:S02]  /*3e90*/  R2UR UR34, R20 ;  /* 0x00000000142272ca */ /* 0x000fe400000e0000 */
[----:B------:R-:W-:Y:S02]  /*3ea0*/  ISETP.NE.U32.AND P2, PT, RZ, UR4, PT ;  /* 0x00000004ff007c0c */ /* 0x000fe4000bf45070 */
[----:B------:R-:W-:Y:S02]  /*3eb0*/  SHF.L.U32 R12, R31, 0x1f, RZ ;  /* 0x0000001f1f0c7819 */ /* 0x000fe400000006ff */
[----:B------:R-:W-:Y:S05]  /*3ec0*/  ISETP.NE.AND.EX P2, PT, RZ, UR5, PT, P2 ;  /* 0x00000005ff007c0c */ /* 0x000fea000bf45320 */
[----:B------:R-:W-:Y:S02]  /*3ed0*/  USHF.L.U32 UR35, UR35, 0x6, URZ ;  /* 0x0000000623237899 */ /* 0x000fe400080006ff */
[----:B------:R-:W-:Y:S01]  /*3ee0*/  USHF.L.U32 UR34, UR34, 0x8, URZ ;  /* 0x0000000822227899 */ /* 0x000fe200080006ff */
[----:B------:R-:W-:Y:S11]  /*3ef0*/  BRA.U !UP3, `(.L_x_72) ;  /* 0x000000010b347547 */ /* 0x000ff6000b800000 */
[----:B------:R-:W-:Y:S01]  /*3f00*/  UPLOP3.LUT UP0, UPT, UPT, UPT, UP2, 0x80, 0x8 ;  /* 0x000000000008789c */ /* 0x000fe20003f0f020 */
[----:B--2---:R-:W-:Y:S02]  /*3f10*/  HFMA2 R0, -RZ, RZ, 0, 5.9604644775390625e-08 ;  /* 0x00000001ff007431 */ /* 0x004fe400000001ff */
[----:B------:R-:W-:Y:S03]  /*3f20*/  IMAD.MOV.U32 R91, RZ, RZ, 0x1 ;  /* 0x00000001ff5b7424 */ /* 0x000fe600078e00ff */
[----:B------:R-:W-:Y:S05]  /*3f30*/  PLOP3.LUT P0, PT, PT, PT, UP0, 0x80, 0x8 ;  /* 0x000000000008781c */ /* 0x000fea0003f0f008 */
[----:B------:R-:W2:Y:S01]  /*3f40*/  @UP0 LDCU.64 UR10, c[0x0][0x888] ;  /* 0x00011100ff0a07ac */ /* 0x000ea20008000a00 */
[----:B------:R-:W-:Y:S07]  /*3f50*/  @UP0 UIMAD UR8, UR36, UR4, URZ ;  /* 0x00000004240802a4 */ /* 0x000fee000f8e02ff */
[----:B------:R-:W-:Y:S01]  /*3f60*/  @!P0 PRMT R91, R0, 0x7610, R91 ;  /* 0x00007610005b8816 */ /* 0x000fe2000000005b */
[----:B--2---:R-:W-:Y:S03]  /*3f70*/  @UP0 UIMAD.WIDE UR10, UR8, 0x4, UR10 ;  /* 0x00000004080a08a5 */ /* 0x004fe6000f8e020a */
[----:B------:R-:W2:Y:S03]  /*3f80*/  @!UP0 LDCU UR8, c[0x0][0x880] ;  /* 0x00011000ff0887ac */ /* 0x000ea60008000800 */
[----:B------:R-:W-:Y:S01]  /*3f90*/  IMAD.U32 R10, RZ, RZ, UR10 ;  /* 0x0000000aff0a7e24 */ /* 0x000fe2000f8e00ff */
[----:B------:R-:W-:Y:S05]  /*3fa0*/  MOV R11, UR11 ;  /* 0x0000000b000b7c02 */ /* 0x000fea0008000f00 */
[----:B-----5:R3:W5:Y:S02]  /*3fb0*/  @P0 LDG.E R50, desc[UR46][R10.64] ;  /* 0x0000002e0a320981 */ /* 0x020764000c1e1900 */
[----:B--23--:R-:W-:Y:S07]  /*3fc0*/  @!P0 IMAD.U32 R50, RZ, RZ, UR8 ;  /* 0x00000008ff328e24 */ /* 0x00cfee000f8e00ff */
.L_x_72:
[----:B-----5:R-:W-:Y:S01]  /*3fd0*/  @!P2 ISETP.EQ.AND P0, PT, R50, RZ, PT ;  /* 0x000000ff3200a20c */ /* 0x020fe20003f02270 */
[----:B------:R-:W-:Y:S01]  /*3fe0*/  @!UPT UIADD3 URZ, UPT, UPT, URZ, URZ, URZ ;  /* 0x000000fffffff290 */ /* 0x000fe2000fffe0ff */
[----:B------:R-:W-:Y:S11]  /*3ff0*/  @!P2 BRA `(.L_x_73) ;  /* 0x000000000014a947 */ /* 0x000ff60003800000 */
[----:B------:R-:W-:Y:S02]  /*4000*/  LOP3.LUT P2, RZ, R91, 0xff, RZ, 0xc0, !PT ;  /* 0x000000ff5bff7812 */ /* 0x000fe4000784c0ff */
[----:B------:R-:W-:Y:S04]  /*4010*/  PLOP3.LUT P0, PT, PT, PT, UP0, 0x80, 0x8 ;  /* 0x000000000008781c */ /* 0x000fe80003f0f008 */
[----:B------:R-:W-:Y:S07]  /*4020*/  PLOP3.LUT P0, PT, P0, PT, PT, 0x8, 0x80 ;  /* 0x000000000080781c */ /* 0x000fee000070e170 */
[----:B------:R-:W-:Y:S11]  /*4030*/  @P2 ISETP.EQ.AND P0, PT, R50, RZ, PT ;  /* 0x000000ff3200220c */ /* 0x000ff60003f02270 */
[----:B------:R-:W-:Y:S02]  /*4040*/  @!UPT UIADD3 URZ, UPT, UPT, URZ, URZ, URZ ;  /* 0x000000fffffff290 */ /* 0x000fe4000fffe0ff */
.L_x_73:
[----:B------:R-:W3:Y:S01]  /*4050*/  SYNCS.PHASECHK.TRANS64.TRYWAIT P2, [UR7+0x60], R12 ;  /* 0x0000600cff0075a7 */ /* 0x000ee20008041107 */
[----:B------:R-:W-:Y:S04]  /*4060*/  ELECT P4, URZ, PT ;  /* 0x0000000000ff782f */ /* 0x000fe80003880000 */
[----:B------:R-:W-:Y:S11]  /*4070*/  PLOP3.LUT P4, PT, P0, P4, PT, 0xf2, 0x2f ;  /* 0x00000000002f781c */ /* 0x000ff60000789e72 */
[----:B------:R-:W-:Y:S02]  /*4080*/  @!UPT UIADD3 URZ, UPT, UPT, URZ, URZ, URZ ;  /* 0x000000fffffff290 */ /* 0x000fe4000fffe0ff */
[----:B-1----:R-:W-:Y:S05]  /*4090*/  @!P4 IADD3 R9, P0, PT, R32, 0x580, RZ ;  /* 0x000005802009c810 */ /* 0x002fea0007f1e0ff */
[----:B--2---:R-:W-:Y:S01]  /*40a0*/  @!P4 IMAD.X R0, RZ, RZ, R33, P0 ;  /* 0x000000ffff00c224 */ /* 0x004fe200000e0621 */
[----:B---3--:R-:W-:Y:S07]  /*40b0*/  @!P2 BRA `(.L_x_74) ;  /* 0x000000540060a947 */ /* 0x008fee0003800000 */
.L_x_155:
[----:B------:R-:W-:Y:S01]  /*40c0*/  @!P4 R2UR UR8, R0 ;  /* 0x000000000008c2ca */ /* 0x000fe200000e0000 */
[----:B------:R-:W-:Y:S01]  /*40d0*/  VOTEU.ALL UP1, P4 ;  /* 0x0000000000ff7886 */ /* 0x000fe20002020000 */
[----:B------:R-:W-:Y:S01]  /*40e0*/  @!P4 R2UR UR9, R9 ;  /* 0x000000000909c2ca */ /* 0x000fe200000e0000 */
[----:B------:R-:W-:Y:S01]  /*40f0*/  @!P4 IMAD.MOV.U32 R0, RZ, RZ, 0x1000 ;  /* 0x00001000ff00c424 */ /* 0x000fe200078e00ff */
[----:B------:R-:W-:Y:S01]  /*4100*/  UMOV UR10, 0x0 ;  /* 0x00000000000a7882 */ /* 0x000fe20000000000 */
[----:B------:R-:W-:Y:S01]  /*4110*/  UMOV UR11, 0x10000000 ;  /* 0x10000000000b7882 */ /* 0x000fe20000000000 */
[----:B------:R-:W-:Y:S01]  /*4120*/  @!UP1 UIADD3 UR32, UPT, UPT, UR7, 0x200, URZ ;  /* 0x0000020007209890 */ /* 0x000fe2000fffe0ff */
[----:B------:R-:W-:Y:S01]  /*4130*/  @!P4 IADD3 R9, P0, PT, R32, 0x580, RZ ;  /* 0x000005802009c810 */ /* 0x000fe20007f1e0ff */
[----:B------:R-:W-:Y:S05]  /*4140*/  VOTEU.ALL UP1, P4 ;  /* 0x0000000000ff7886 */ /* 0x000fea0002020000 */
[----:B------:R-:W-:Y:S01]  /*4150*/  IMAD.U32 R11, RZ, RZ, UR8 ;  /* 0x00000008ff0b7e24 */ /* 0x000fe2000f8e00ff */
[----:B------:R-:W-:Y:S01]  /*4160*/  UPRMT UR8, UR37, 0x654, UR33 ;  /* 0x0000065425087896 */ /* 0x000fe20008000021 */
[----:B------:R-:W-:Y:S03]  /*4170*/  IMAD.U32 R10, RZ, RZ, UR9 ;  /* 0x00000009ff0a7e24 */ /* 0x000fe6000f8e00ff */
[----:B------:R-:W-:Y:S02]  /*4180*/  @!P4 R2UR UR15, R11 ;  /* 0x000000000b0fc2ca */ /* 0x000fe400000e0000 */
[----:B------:R-:W-:Y:S11]  /*4190*/  @!P4 R2UR UR14, R10 ;  /* 0x000000000a0ec2ca */ /* 0x000ff600000e0000 */
[----:B------:R-:W-:Y:S02]  /*41a0*/  @!UPT UIADD3 URZ, UPT, UPT, URZ, URZ, URZ ;  /* 0x000000fffffff290 */ /* 0x000fe4000fffe0ff */
[----:B------:R2:W-:Y:S01]  /*41b0*/  @!UP1 UTMALDG.3D [UR32], [UR14], desc[UR10] ;  /* 0x00000a200e0095b4 */ /* 0x0005e20008011000 */
[----:B------:R3:W-:Y:S01]  /*41c0*/  @!P4 SYNCS.ARRIVE.TRANS64.RED.A0TR RZ, [UR7+0x40], R0 ;  /* 0x00004000ffffc9a7 */ /* 0x0007e20008300407 */
[----:B------:R-:W-:Y:S01]  /*41d0*/  SYNCS.ARRIVE.TRANS64.RED.A1T0 RZ, [UR8], RZ ;  /* 0x000000ffffff79a7 */ /* 0x000fe20008100408 */
[----:B---3--:R-:W-:Y:S01]  /*41e0*/  @!P4 IMAD.X R0, RZ, RZ, R33, P0 ;  /* 0x000000ffff00c224 */ /* 0x008fe200000e0621 */
[----:B------:R-:W3:Y:S02]  /*41f0*/  SYNCS.PHASECHK.TRANS64.TRYWAIT P2, [UR7+0x68], R12 ;  /* 0x0000680cff0075a7 */ /* 0x000ee40008041107 */
[----:B--23--:R-:W-:Y:S05]  /*4200*/  @!P2 BRA `(.L_x_75) ;  /* 0x000000540024a947 */ /* 0x00cfea0003800000 */
.L_x_157:
        /* <DEDUP_REMOVED lines=8> */
[----:B------:R-:W-:Y:S01]  /*4290*/  @!UP1 UIADD3 UR24, UPT, UPT, UR7, 0x1200, URZ ;  /* 0x0000120007189890 */ /* 0x000fe2000fffe0ff */
[----:B------:R-:W-:Y:S01]  /*42a0*/  VOTEU.ALL UP1, P4 ;  /* 0x0000000000ff7886 */ /* 0x000fe20002020000 */
[----:B------:R-:W-:Y:S01]  /*42b0*/  UMOV UR27, UR35 ;  /* 0x00000023001b7c82 */ /* 0x000fe20008000000 */
[----:B------:R-:W-:Y:S02]  /*42c0*/  UMOV UR28, UR36 ;  /* 0x00000024001c7c82 */ /* 0x000fe40008000000 */
[----:B------:R-:W-:Y:S01]  /*42d0*/  IMAD.U32 R11, RZ, RZ, UR8 ;  /* 0x00000008ff0b7e24 */ /* 0x000fe2000f8e00ff */
[----:B------:R-:W-:Y:S01]  /*42e0*/  UPRMT UR8, UR37, 0x654, UR25 ;  /* 0x0000065425087896 */ /* 0x000fe20008000019 */
[----:B------:R-:W-:Y:S02]  /*42f0*/  IMAD.U32 R10, RZ, RZ, UR9 ;  /* 0x00000009ff0a7e24 */ /* 0x000fe4000f8e00ff */
[----:B------:R-:W-:Y:S01]  /*4300*/  @!P4 IMAD.X R20, RZ, RZ, R33, P0 ;  /* 0x000000ffff14c224 */ /* 0x000fe200000e0621 */
[----:B------:R-:W-:Y:S02]  /*4310*/  @!P4 R2UR UR15, R11 ;  /* 0x000000000b0fc2ca */ /* 0x000fe400000e0000 */
[----:B------:R-:W-:Y:S11]  /*4320*/  @!P4 R2UR UR14, R10 ;  /* 0x000000000a0ec2ca */ /* 0x000ff600000e0000 */
[----:B------:R-:W-:Y:S02]  /*4330*/  @!UPT UIADD3 URZ, UPT, UPT, URZ, URZ, URZ ;  /* 0x000000fffffff290 */ /* 0x000fe4000fffe0ff */
[----:B------:R2:W-:Y:S01]  /*4340*/  @!UP1 UTMALDG.3D [UR24], [UR14], desc[UR10] ;  /* 0x00000a180e0095b4 */ /* 0x0005e20008011000 */
[----:B------:R2:W-:Y:S01]  /*4350*/  @!P4 SYNCS.ARRIVE.TRANS64.RED.A0TR RZ, [UR7+0x48], R0 ;  /* 0x00004800ffffc9a7 */ /* 0x0005e20008300407 */
[----:B------:R-:W-:Y:S01]  /*4360*/  SYNCS.ARRIVE.TRANS64.RED.A1T0 RZ, [UR8], RZ ;  /* 0x000000ffffff79a7 */ /* 0x000fe20008100408 */
[----:B------:R-:W3:Y:S02]  /*4370*/  SYNCS.PHASECHK.TRANS64.TRYWAIT P2, [UR7+0x70], R12 ;  /* 0x0000700cff0075a7 */ /* 0x000ee40008041107 */
[----:B--23--:R-:W-:Y:S05]  /*4380*/  @!P2 BRA `(.L_x_76) ;  /* 0x0000005000dca947 */ /* 0x00cfea0003800000 */
.L_x_159:
[----:B------:R-:W2:Y:S01]  /*4390*/  LDC.64 R14, c[0x0][0xb10] ;  /* 0x0002c400ff0e7b82 */ /* 0x000ea20000000a00 */
[----:B------:R-:W-:Y:S01]  /*43a0*/  @!P4 R2UR UR8, R20 ;  /* 0x000000001408c2ca */ /* 0x000fe200000e0000 */
[----:B------:R-:W-:Y:S01]  /*43b0*/  VOTEU.ALL UP1, P4 ;  /* 0x0000000000ff7886 */ /* 0x000fe20002020000 */
[----:B------:R-:W-:Y:S01]  /*43c0*/  @!P4 R2UR UR9, R21 ;  /* 0x000000001509c2ca */ /* 0x000fe200000e0000 */
[----:B------:R-:W-:Y:S01]  /*43d0*/  UMOV UR10, 0x0 ;  /* 0x00000000000a7882 */ /* 0x000fe20000000000 */
[----:B------:R-:W-:Y:S03]  /*43e0*/  UMOV UR11, 0x10000000 ;  /* 0x10000000000b7882 */ /* 0x000fe60000000000 */
[----:B------:R-:W3:Y:S01]  /*43f0*/  LDC.64 R10, c[0x0][0xb18] ;  /* 0x0002c600ff0a7b82 */ /* 0x000ee20000000a00 */
[----:B------:R-:W-:Y:S01]  /*4400*/  @!UP1 UIADD3 UR18, UPT, UPT, UR34, 0x80, URZ ;  /* 0x0000008022129890 */ /* 0x000fe2000fffe0ff */
[----:B------:R-:W-:Y:S01]  /*4410*/  @P3 SHF.R.U32.HI R28, RZ, 0x10, R25 ;  /* 0x00000010ff1c3819 */ /* 0x000fe20000011619 */
[----:B------:R-:W-:Y:S01]  /*4420*/  @!UP1 UIADD3 UR16, UPT, UPT, UR7, 0x2200, URZ ;  /* 0x0000220007109890 */ /* 0x000fe2000fffe0ff */
[----:B------:R-:W-:Y:S01]  /*4430*/  VIADD R30, R30, 0x1 ;  /* 0x000000011e1e7836 */ /* 0x000fe20000000000 */
[----:B------:R-:W-:Y:S03]  /*4440*/  VOTEU.ALL UP1, P4 ;  /* 0x0000000000ff7886 */ /* 0x000fe60002020000 */
[----:B------:R-:W5:Y:S01]  /*4450*/  @!P1 LDC R0, c[0x0][0xb20] ;  /* 0x0002c800ff009b82 */ /* 0x000f620000000800 */
[----:B------:R-:W-:Y:S01]  /*4460*/  UMOV UR19, UR35 ;  /* 0x0000002300137c82 */ /* 0x000fe20008000000 */
[----:B------:R-:W-:Y:S01]  /*4470*/  IMAD.U32 R21, RZ, RZ, UR8 ;  /* 0x00000008ff157e24 */ /* 0x000fe2000f8e00ff */
[----:B------:R-:W-:Y:S05]  /*4480*/  UMOV UR20, UR36 ;  /* 0x0000002400147c82 */ /* 0x000fea0008000000 */
[----:B-1----:R-:W1:Y:S01]  /*4490*/  @!P1 LDC R3, c[0x0][0xb0c] ;  /* 0x0002c300ff039b82 */ /* 0x002e620000000800 */
[----:B------:R-:W-:Y:S01]  /*44a0*/  IMAD.U32 R20, RZ, RZ, UR9 ;  /* 0x00000009ff147e24 */ /* 0x000fe2000f8e00ff */
[----:B------:R-:W-:Y:S01]  /*44b0*/  UPRMT UR8, UR37, 0x654, UR17 ;  /* 0x0000065425087896 */ /* 0x000fe20008000011 */
[----:B------:R-:W-:Y:S03]  /*44c0*/  @!P4 R2UR UR15, R21 ;  /* 0x00000000150fc2ca */ /* 0x000fe600000e0000 */
[----:B------:R-:W-:Y:S01]  /*44d0*/  @!P4 R2UR UR14, R20 ;  /* 0x00000000140ec2ca */ /* 0x000fe200000e0000 */
[----:B------:R-:W-:Y:S11]  /*44e0*/  @!P4 IMAD.MOV.U32 R20, RZ, RZ, 0x1000 ;  /* 0x00001000ff14c424 */ /* 0x000ff600078e00ff */
[----:B------:R-:W-:Y:S01]  /*44f0*/  @!UPT UIADD3 URZ, UPT, UPT, URZ, URZ, URZ ;  /* 0x000000fffffff290 */ /* 0x000fe2000fffe0ff */
[----:B------:R1:W-:Y:S01]  /*4500*/  @!UP1 UTMALDG.3D [UR16], [UR14], desc[UR10] ;  /* 0x00000a100e0095b4 */ /* 0x0003e20008011000 */
[----:B------:R1:W-:Y:S02]  /*4510*/  @!P4 SYNCS.ARRIVE.TRANS64.RED.A0TR RZ, [UR7+0x50], R20 ;  /* 0x00005014ffffc9a7 */ /* 0x0003e40008300407 */
[----:B-1----:R-:W-:Y:S01]  /*4520*/  @!P1 ISETP.NE.AND P2, PT, R3, 0x1, PT ;  /* 0x000000010300980c */ /* 0x002fe20003f45270 */
[C---:B--2---:R-:W-:Y:S01]  /*4530*/  @!P1 IMAD.HI.U32 R14, R13.reuse, R14, RZ ;  /* 0x0000000e0d0e9227 */ /* 0x044fe200078e00ff */
[----:B---3--:R-:W-:Y:S03]  /*4540*/  @!P1 ISETP.NE.AND P0, PT, R10, 0x1, PT ;  /* 0x000000010a00980c */ /* 0x008fe60003f05270 */
[C---:B------:R-:W-:Y:S01]  /*4550*/  @!P1 IMAD.HI.U32 R11, R8.reuse, R11, RZ ;  /* 0x0000000b080b9227 */ /* 0x040fe200078e00ff */
[----:B------:R-:W-:Y:S04]  /*4560*/  @!P1 SHF.R.U32.HI R14, RZ, R15, R14 ;  /* 0x0000000fff0e9219 */ /* 0x000fe8000001160e */
[----:B-----5:R-:W-:Y:S01]  /*4570*/  @!P1 SHF.R.U32.HI R9, RZ, R0, R11 ;  /* 0x00000000ff099219 */ /* 0x020fe2000001160b */
[----:B------:R-:W-:Y:S01]  /*4580*/  SYNCS.ARRIVE.TRANS64.RED.A1T0 RZ, [UR8], RZ ;  /* 0x000000ffffff79a7 */ /* 0x000fe20008100408 */
[----:B------:R-:W-:Y:S02]  /*4590*/  @!P1 SEL R14, R13, R14, !P2 ;  /* 0x0000000e0d0e9207 */ /* 0x000fe40005000000 */
[----:B------:R-:W-:Y:S01]  /*45a0*/  @!P1 SEL R9, R8, R9, !P0 ;  /* 0x0000000908099207 */ /* 0x000fe20004000000 */
[----:B------:R-:W1:Y:S04]  /*45b0*/  SYNCS.PHASECHK.TRANS64.TRYWAIT P5, [UR7+0x78], R12 ;  /* 0x0000780cff0075a7 */ /* 0x000e6800080a1107 */
[----:B------:R-:W-:Y:S02]  /*45c0*/  @!P1 IMAD.IADD R0, R9, 0x1, -R14 ;  /* 0x0000000109009824 */ /* 0x000fe400078e0a0e */
[----:B------:R-:W-:Y:S02]  /*45d0*/  @!P1 IMAD.IADD R9, R14, 0x1, -R9 ;  /* 0x000000010e099824 */ /* 0x000fe400078e0a09 */
[----:B------:R-:W-:Y:S02]  /*45e0*/  @!P1 IMAD R13, R0, R3, R13 ;  /* 0x00000003000d9224 */ /* 0x000fe400078e020d */
[----:B------:R-:W-:Y:S01]  /*45f0*/  @!P1 IMAD R8, R9, R10, R8 ;  /* 0x0000000a09089224 */ /* 0x000fe200078e0208 */
[----:B-1----:R-:W-:Y:S06]  /*4600*/  @!P5 BRA `(.L_x_77) ;  /* 0x000000500054d947 */ /* 0x002fec0003800000 */
.L_x_161:
[----:B-1----:R-:W-:Y:S01]  /*4610*/  @!P4 IADD3 R3, P0, PT, R32, 0x580, RZ ;  /* 0x000005802003c810 */ /* 0x002fe20007f1e0ff */
[----:B------:R-:W-:Y:S01]  /*4620*/  VOTEU.ALL UP1, P4 ;  /* 0x0000000000ff7886 */ /* 0x000fe20002020000 */
[----:B------:R-:W-:Y:S01]  /*4630*/  UMOV UR18, 0x0 ;  /* 0x0000000000127882 */ /* 0x000fe20000000000 */
[----:B------:R-:W-:Y:S01]  /*4640*/  UMOV UR19, 0x10000000 ;  /* 0x1000000000137882 */ /* 0x000fe20000000000 */
[----:B------:R-:W-:Y:S01]  /*4650*/  @!P4 R2UR UR9, R3 ;  /* 0x000000000309c2ca */ /* 0x000fe200000e0000 */
[----:B------:R-:W-:Y:S01]  /*4660*/  @!P4 IMAD.X R0, RZ, RZ, R33, P0 ;  /* 0x000000ffff00c224 */ /* 0x000fe200000e0621 */
[----:B------:R-:W-:Y:S01]  /*4670*/  @!UP1 UIADD3 UR10, UPT, UPT, UR34, 0xc0, URZ ;  /* 0x000000c0220a9890 */ /* 0x000fe2000fffe0ff */
[----:B------:R-:W-:Y:S01]  /*4680*/  ISETP.NE.AND P0, PT, R30, 0x2, PT ;  /* 0x000000021e00780c */ /* 0x000fe20003f05270 */
[----:B------:R-:W-:Y:S01]  /*4690*/  UMOV UR11, UR35 ;  /* 0x00000023000b7c82 */ /* 0x000fe20008000000 */
[----:B------:R-:W-:Y:S01]  /*46a0*/  UMOV UR12, UR36 ;  /* 0x00000024000c7c82 */ /* 0x000fe20008000000 */
[----:B------:R-:W-:Y:S01]  /*46b0*/  @!P4 R2UR UR8, R0 ;  /* 0x000000000008c2ca */ /* 0x000fe200000e0000 */
[----:B------:R-:W-:Y:S01]  /*46c0*/  IMAD.IADD R20, R8, 0x1, R83 ;  /* 0x0000000108147824 */ /* 0x000fe200078e0253 */
[----:B------:R-:W-:Y:S01]  /*46d0*/  @P3 R2UR UR36, R28 ;  /* 0x000000001c2432ca */ /* 0x000fe200000e0000 */
[----:B------:R-:W-:Y:S01]  /*46e0*/  IMAD.IADD R21, R13, 0x1, R90 ;  /* 0x000000010d157824 */ /* 0x000fe200078e025a */
[----:B------:R-:W-:Y:S02]  /*46f0*/  SEL R0, RZ, 0x1, P0 ;  /* 0x00000001ff007807 */ /* 0x000fe40000000000 */
[----:B------:R-:W-:Y:S01]  /*4700*/  LOP3.LUT R31, R31, 0x1, RZ, 0x3c, !PT ;  /* 0x000000011f1f7812 */ /* 0x000fe200078e3cff */
[----:B------:R-:W-:Y:S01]  /*4710*/  IMAD.U32 R10, RZ, RZ, UR9 ;  /* 0x00000009ff0a7e24 */ /* 0x000fe2000f8e00ff */
[----:B------:R-:W-:Y:S01]  /*4720*/  @!UP1 UIADD3 UR9, UPT, UPT, UR7, 0x58, URZ ;  /* 0x0000005807099890 */ /* 0x000fe2000fffe0ff */
[----:B------:R-:W-:Y:S02]  /*4730*/  LOP3.LUT R29, R29, R0, RZ, 0x3c, !PT ;  /* 0x000000001d1d7212 */ /* 0x000fe400078e3cff */
[----:B------:R-:W-:Y:S02]  /*4740*/  SEL R30, R30, RZ, P0 ;  /* 0x000000ff1e1e7207 */ /* 0x000fe40000000000 */
[----:B------:R-:W-:Y:S01]  /*4750*/  IMAD.U32 R11, RZ, RZ, UR8 ;  /* 0x00000008ff0b7e24 */ /* 0x000fe2000f8e00ff */
[----:B------:R-:W-:Y:S01]  /*4760*/  @!P4 R2UR UR14, R10 ;  /* 0x000000000a0ec2ca */ /* 0x000fe200000e0000 */
[----:B------:R-:W-:Y:S01]  /*4770*/  @!UP1 UIADD3 UR8, UPT, UPT, UR7, 0x3200, URZ ;  /* 0x0000320007089890 */ /* 0x000fe2000fffe0ff */
[----:B------:R-:W-:Y:S02]  /*4780*/  VOTEU.ALL UP1, P4 ;  /* 0x0000000000ff7886 */ /* 0x000fe40002020000 */
[----:B------:R-:W-:Y:S11]  /*4790*/  @!P4 R2UR UR15, R11 ;  /* 0x000000000b0fc2ca */ /* 0x000ff600000e0000 */
[----:B------:R-:W-:Y:S02]  /*47a0*/  @!UPT UIADD3 URZ, UPT, UPT, URZ, URZ, URZ ;  /* 0x000000fffffff290 */ /* 0x000fe4000fffe0ff */
[----:B------:R2:W-:Y:S01]  /*47b0*/  @!UP1 UTMALDG.3D [UR8], [UR14], desc[UR18] ;  /* 0x000012080e0095b4 */ /* 0x0005e20008011000 */
[----:B------:R2:W-:Y:S01]  /*47c0*/  @!P4 SYNCS.ARRIVE.TRANS64.RED.A0TR RZ, [UR7+0x58], R23 ;  /* 0x00005817ffffc9a7 */ /* 0x0005e20008300407 */
[----:B------:R-:W-:Y:S01]  /*47d0*/  UPLOP3.LUT UP1, UPT, UPT, UPT, UPT, 0x80, 0x8 ;  /* 0x000000000008789c */ /* 0x000fe20003f2f070 */
[----:B------:R-:W-:Y:S01]  /*47e0*/  SYNCS.ARRIVE.TRANS64.RED.A1T0 RZ, [UR13], RZ ;  /* 0x000000ffffff79a7 */ /* 0x000fe2000810040d */
[----:B------:R-:W-:Y:S09]  /*47f0*/  @P3 BRA `(.L_x_78) ;  /* 0xfffffff000943947 */ /* 0x000ff2000383ffff */
[----:B------:R-:W-:-:S04]  /*4800*/  SHF.L.U32 R3, R31, 0x1f, RZ ;  /* 0x0000001f1f037819 */ /* 0x000fc800000006ff */
[----:B------:R-:W1:Y:S02]  /*4810*/  SYNCS.PHASECHK.TRANS64.TRYWAIT P0, [UR7+0x60], R3 ;  /* 0x00006003ff0075a7 */ /* 0x000e640008001107 */
[----:B-1----:R-:W-:Y:S05]  /*4820*/  @!P0 BRA `(.L_x_79) ;  /* 0x0000004c00e48947 */ /* 0x002fea0003800000 */
.L_x_163:
[----:B------:R-:W3:Y:S02]  /*4830*/  SYNCS.PHASECHK.TRANS64.TRYWAIT P0, [UR7+0x68], R3 ;  /* 0x00006803ff0075a7 */ /* 0x000ee40008001107 */
[----:B---3--:R-:W-:Y:S05]  /*4840*/  @!P0 BRA `(.L_x_80) ;  /* 0x0000004c00f48947 */ /* 0x008fea0003800000 */
.L_x_165:
[----:B------:R-:W3:Y:S02]  /*4850*/  SYNCS.PHASECHK.TRANS64.TRYWAIT P0, [UR7+0x70], R3 ;  /* 0x00007003ff0075a7 */ /* 0x000ee40008001107 */
[----:B---3--:R-:W-:Y:S05]  /*4860*/  @!P0 BRA `(.L_x_81) ;  /* 0x0000005000048947 */ /* 0x008fea0003800000 */
.L_x_167:
[----:B-1----:R-:W-:-:S07]  /*4870*/  MOV R0, UR7 ;  /* 0x0000000700007c02 */ /* 0x002fce0008000f00 */
.L_x_82:
[----:B-1----:R-:W-:-:S04]  /*4880*/  SHF.L.U32 R3, R31, 0x1f, RZ ;  /* 0x0000001f1f037819 */ /* 0x002fc800000006ff */
[----:B------:R1:W3:Y:S03]  /*4890*/  SYNCS.PHASECHK.TRANS64.TRYWAIT P0, [R0+URZ+0x78], R3 ;  /* 0x00007803000075a7 */ /* 0x0002e600080011ff */
[----:B---3--:R-:W-:Y:S05]  /*48a0*/  @!P0 NANOSLEEP.SYNCS 0x989680 ;  /* 0x009896800000895d */ /* 0x008fea0003900000 */
[----:B------:R-:W3:Y:S02]  /*48b0*/  @!P0 SYNCS.PHASECHK.TRANS64 P0, [R0+URZ+0x78], R3 ;  /* 0x00007803000085a7 */ /* 0x000ee400080010ff */
[----:B--23--:R-:W-:Y:S05]  /*48c0*/  @P0 EXIT ;  /* 0x000000000000094d */ /* 0x00cfea0003800000 */
[----:B------:R-:W-:Y:S05]  /*48d0*/  BRA `(.L_x_82) ;  /* 0xfffffffc00e87947 */ /* 0x000fea000383ffff */
.L_x_67:
[----:B------:R-:W-:-:S06]  /*48e0*/  UISETP.GE.AND UP1, UPT, UR8, 0x4, UPT ;  /* 0x000000040800788c */ /* 0x000fcc000bf26270 */
[----:B------:R-:W-:-:S13]  /*48f0*/  PLOP3.LUT P0, PT, PT, PT, UP1, 0x80, 0x8 ;  /* 0x000000000008781c */ /* 0x000fda0003f0f018 */
[----:B------:R-:W-:Y:S05]  /*4900*/  @!P0 EXIT ;  /* 0x000000000000894d */ /* 0x000fea0003800000 */
[----:B------:R-:W-:Y:S01]  /*4910*/  BAR.SYNC.DEFER_BLOCKING 0x6, 0xa0 ;  /* 0x0182800000007b1d */ /* 0x000fe20000010000 */
[C---:B------:R-:W-:Y:S01]  /*4920*/  IMAD.SHL.U32 R2, R103.reuse, 0x40, RZ ;  /* 0x0000004067027824 */ /* 0x040fe200078e00ff */
[C---:B------:R-:W-:Y:S01]  /*4930*/  LOP3.LUT R105, R103.reuse, 0x60, RZ, 0xc0, !PT ;  /* 0x0000006067697812 */ /* 0x040fe200078ec0ff */
[C---:B------:R-:W-:Y:S02]  /*4940*/  IMAD.SHL.U32 R95, R103.reuse, 0x20, RZ ;  /* 0x00000020675f7824 */ /* 0x040fe400078e00ff */
[----:B------:R-:W-:Y:S02]  /*4950*/  HFMA2 R44, -RZ, RZ, 0, 0 ;  /* 0x00000000ff2c7431 */ /* 0x000fe400000001ff */
[C---:B------:R-:W-:Y:S01]  /*4960*/  IMAD.SHL.U32 R0, R103.reuse, 0x8, RZ ;  /* 0x0000000867007824 */ /* 0x040fe200078e00ff */
[----:B------:R-:W-:Y:S01]  /*4970*/  UMOV UR49, 0x400 ;  /* 0x0000040000317882 */ /* 0x000fe20000000000 */
[----:B------:R-:W1:Y:S01]  /*4980*/  LDC R93, c[0x0][0x370] ;  /* 0x0000dc00ff5d7b82 */ /* 0x000e620000000800 */
[----:B------:R-:W-:Y:S01]  /*4990*/  ULEA UR49, UR37, UR49, 0x18 ;  /* 0x0000003125317291 */ /* 0x000fe2000f8ec0ff */
[----:B------:R-:W-:Y:S01]  /*49a0*/  LOP3.LUT R5, R2, 0x180, RZ, 0xc0, !PT ;  /* 0x0000018002057812 */ /* 0x000fe200078ec0ff */
[----:B------:R-:W-:Y:S01]  /*49b0*/  IMAD.U32 R46, R103, 0x10000, RZ ;  /* 0x00010000672e7824 */ /* 0x000fe200078e00ff */
[----:B------:R-:W-:Y:S01]  /*49c0*/  LOP3.LUT R95, R95, 0xc00, RZ, 0xc0, !PT ;  /* 0x00000c005f5f7812 */ /* 0x000fe200078ec0ff */
[----:B------:R-:W-:Y:S01]  /*49d0*/  UIADD3 UR4, UPT, UPT, UR49, 0x4200, URZ ;  /* 0x0000420031047890 */ /* 0x000fe2000fffe0ff */
[----:B------:R-:W-:Y:S01]  /*49e0*/  LOP3.LUT R0, R5, 0x30, R0, 0xf8, !PT ;  /* 0x0000003005007812 */ /* 0x000fe200078ef800 */
[----:B------:R-:W-:Y:S01]  /*49f0*/  IMAD.SHL.U32 R5, R103, 0x2, RZ ;  /* 0x0000000267057824 */ /* 0x000fe200078e00ff */
[----:B------:R-:W2:Y:S01]  /*4a00*/  LDC R42, c[0x0][0xb0c] ;  /* 0x0002c300ff2a7b82 */ /* 0x000ea20000000800 */
[----:B------:R-:W-:Y:S01]  /*4a10*/  LOP3.LUT R95, R95, 0x40, R2, 0xf8, !PT ;  /* 0x000000405f5f7812 */ /* 0x000fe200078ef802 */
[----:B------:R-:W-:Y:S01]  /*4a20*/  IMAD.MOV.U32 R102, RZ, RZ, RZ ;  /* 0x000000ffff667224 */ /* 0x000fe200078e00ff */
[----:B------:R-:W-:Y:S01]  /*4a30*/  LOP3.LUT R46, R46, 0x600000, RZ, 0xc0, !PT ;  /* 0x006000002e2e7812 */ /* 0x000fe200078ec0ff */
[----:B------:R-:W-:Y:S01]  /*4a40*/  IMAD.MOV.U32 R107, RZ, RZ, RZ ;  /* 0x000000ffff6b7224 */ /* 0x000fe200078e00ff */
[----:B------:R-:W-:-:S02]  /*4a50*/  LOP3.LUT R0, R0, 0x20, R5, 0x78, !PT ;  /* 0x0000002000007812 */ /* 0x000fc400078e7805 */
[----:B------:R-:W-:Y:S02]  /*4a60*/  CS2R R100, SRZ ;  /* 0x0000000000647805 */ /* 0x000fe4000001ff00 */
[----:B------:R-:W-:Y:S01]  /*4a70*/  LOP3.LUT R95, R95, 0x200, R2, 0xf8, !PT ;  /* 0x000002005f5f7812 */ /* 0x000fe200078ef802 */
[----:B------:R-:W4:Y:S01]  /*4a80*/  LDC R92, c[0x0][0xb20] ;  /* 0x0002c800ff5c7b82 */ /* 0x000f220000000800 */
[----:B------:R-:W3:Y:S01]  /*4a90*/  LDS R3, [UR49+0x140] ;  /* 0x00014031ff037984 */ /* 0x000ee20008000800 */
[----:B------:R-:W-:Y:S01]  /*4aa0*/  LOP3.LUT R103, R103, 0x2, RZ, 0xc0, !PT ;  /* 0x0000000267677812 */ /* 0x000fe200078ec0ff */
[----:B------:R-:W-:Y:S01]  /*4ab0*/  IMAD.MOV.U32 R99, RZ, RZ, RZ ;  /* 0x000000ffff637224 */ /* 0x000fe200078e00ff */
[----:B------:R-:W-:Y:S01]  /*4ac0*/  LOP3.LUT R95, R95, R0, RZ, 0xfc, !PT ;  /* 0x000000005f5f7212 */ /* 0x000fe200078efcff */
[----:B------:R-:W-:Y:S01]  /*4ad0*/  IMAD.U32 R104, RZ, RZ, UR4 ;  /* 0x00000004ff687e24 */ /* 0x000fe2000f8e00ff */
[----:B------:R-:W-:Y:S01]  /*4ae0*/  IADD3 R97, PT, PT, -R103, RZ, RZ ;  /* 0x000000ff67617210 */ /* 0x000fe20007ffe1ff */
[----:B------:R-:W1:Y:S01]  /*4af0*/  LDCU.64 UR52, c[0x0][0x348] ;  /* 0x00006900ff3477ac */ /* 0x000e620008000a00 */
[----:B------:R-:W1:Y:S01]  /*4b00*/  LDC R41, c[0x0][0xb30] ;  /* 0x0002cc00ff297b82 */ /* 0x000e620000000800 */
[----:B------:R-:W1:Y:S01]  /*4b10*/  LDCU.64 UR38, c[0x0][0x888] ;  /* 0x00011100ff2677ac */ /* 0x000e620008000a00 */
[----:B------:R-:W1:Y:S06]  /*4b20*/  LDCU.64 UR44, c[0x0][0x890] ;  /* 0x00011200ff2c77ac */ /* 0x000e6c0008000a00 */
[----:B------:R-:W1:Y:S01]  /*4b30*/  LDC.64 R88, c[0x0][0xb10] ;  /* 0x0002c400ff587b82 */ /* 0x000e620000000a00 */
[----:B------:R-:W-:-:S07]  /*4b40*/  UIADD3 UR48, UPT, UPT, UR49, 0x200, URZ ;  /* 0x0000020031307890 */ /* 0x000fce000fffe0ff */
[----:B------:R-:W1:Y:S08]  /*4b50*/  LDC.64 R38, c[0x0][0xb18] ;  /* 0x0002c600ff267b82 */ /* 0x000e700000000a00 */
[----:B------:R-:W1:Y:S08]  /*4b60*/  LDC.64 R36, c[0x0][0xb28] ;  /* 0x0002ca00ff247b82 */ /* 0x000e700000000a00 */
[----:B------:R-:W1:Y:S01]  /*4b70*/  LDC.64 R86, c[0x0][0x8b0] ;  /* 0x00022c00ff567b82 */ /* 0x000e620000000a00 */
[----:B---3--:R-:W-:-:S07]  /*4b80*/  IMAD.IADD R46, R3, 0x1, R46 ;  /* 0x00000001032e7824 */ /* 0x008fce00078e022e */
[----:B------:R-:W3:Y:S08]  /*4b90*/  LDC.64 R84, c[0x0][0x8a8] ;  /* 0x00022a00ff547b82 */ /* 0x000ef00000000a00 */
[----:B--2-4-:R-:W1:Y:S02]  /*4ba0*/  LDC R94, c[0x0][0x374] ;  /* 0x0000dd00ff5e7b82 */ /* 0x014e640000000800 */
.L_x_124:
[----:B------:R-:W-:Y:S02]  /*4bb0*/  LEA R0, R107, UR49, 0x3 ;  /* 0x000000316b007c11 */ /* 0x000fe4000f8e18ff */
[----:B------:R-:W-:Y:S02]  /*4bc0*/  SHF.L.U32 R3, R101, 0x1f, RZ ;  /* 0x0000001f65037819 */ /* 0x000fe400000006ff */
[----:B------:R-:W-:Y:S02]  /*4bd0*/  LEA R16, R107, UR49, 0x4 ;  /* 0x000000316b107c11 */ /* 0x000fe4000f8e20ff */
[----:B------:R-:W2:Y:S02]  /*4be0*/  SYNCS.PHASECHK.TRANS64.TRYWAIT P0, [R0+URZ+0x90], R3 ;  /* 0x00009003000075a7 */ /* 0x000ea400080011ff */
[----:B-12---:R-:W-:Y:S05]  /*4bf0*/  @!P0 BRA `(.L_x_83) ;  /* 0x0000004c00388947 */ /* 0x006fea0003800000 */
.L_x_168:
[----:B------:R-:W4:Y:S01]  /*4c00*/  LDC.64 R12, c[0x0][0xb10] ;  /* 0x0002c400ff0c7b82 */ /* 0x000f220000000a00 */
[----:B------:R-:W3:Y:S01]  /*4c10*/  LDS.128 R16, [R16+0x120] ;  /* 0x0001200010107984 */ /* 0x000ee20000000c00 */
[----:B-1----:R-:W-:Y:S01]  /*4c20*/  ISETP.NE.AND P1, PT, R41, 0x1, PT ;  /* 0x000000012900780c */ /* 0x002fe20003f25270 */
[----:B--2---:R-:W-:Y:S01]  /*4c30*/  VIADD R0, R0, 0xa0 ;  /* 0x000000a000007836 */ /* 0x004fe20000000000 */
[----:B------:R-:W-:Y:S04]  /*4c40*/  ISETP.GE.AND P0, PT, R40, 0x1, PT ;  /* 0x000000012800780c */ /* 0x000fe80003f06270 */
[----:B------:R-:W1:Y:S01]  /*4c50*/  LDC.64 R10, c[0x0][0xb18] ;  /* 0x0002c600ff0a7b82 */ /* 0x000e620000000a00 */
[----:B------:R-:W-:Y:S01]  /*4c60*/  PRMT R0, RZ, 0x654, R0 ;  /* 0x00000654ff007816 */ /* 0x000fe20000000000 */
[----:B------:R-:W-:Y:S01]  /*4c70*/  @!PT LDS RZ, [RZ] ;  /* 0x00000000fffff984 */ /* 0x000fe20000000800 */
[----:B------:R-:W-:Y:S01]  /*4c80*/  @!PT LDS RZ, [RZ] ;  /* 0x00000000fffff984 */ /* 0x000fe20000000800 */
[----:B------:R-:W-:Y:S01]  /*4c90*/  @!PT LDS RZ, [RZ] ;  /* 0x00000000fffff984 */ /* 0x000fe20000000800 */
[----:B------:R-:W-:Y:S01]  /*4ca0*/  @!PT LDS RZ, [RZ] ;  /* 0x00000000fffff984 */ /* 0x000fe20000000800 */
[----:B------:R2:W-:Y:S06]  /*4cb0*/  MEMBAR.ALL.CTA ;  /* 0x0000000000007992 */ /* 0x0005ec0000008000 */
[----:B--2---:R-:W2:Y:S01]  /*4cc0*/  FENCE.VIEW.ASYNC.S ;  /* 0x00000000000073c6 */ /* 0x004ea20000000000 */
[----:B------:R-:W1:Y:S08]  /*4cd0*/  @!P1 LDC R14, c[0x0][0xb20] ;  /* 0x0002c800ff0e9b82 */ /* 0x000e700000000800 */
[----:B------:R-:W1:Y:S01]  /*4ce0*/  @!P1 LDC R9, c[0x0][0xb0c] ;  /* 0x0002c300ff099b82 */ /* 0x000e620000000800 */
[----:B--2---:R2:W-:Y:S01]  /*4cf0*/  SYNCS.ARRIVE.TRANS64.RED.A1T0 RZ, [R0+URZ], RZ ;  /* 0x000000ff00ff79a7 */ /* 0x0045e200081004ff */
[----:B---3--:R-:W-:Y:S04]  /*4d00*/  LOP3.LUT P4, RZ, R18, 0x1, RZ, 0xc0, !PT ;  /* 0x0000000112ff7812 */ /* 0x008fe8000788c0ff */
[----:B------:R-:W-:Y:S09]  /*4d10*/  P2R R106, PR, RZ, 0x10 ;  /* 0x00000010ff6a7803 */ /* 0x000ff20000000000 */
[----:B------:R-:W-:Y:S02]  /*4d20*/  @P4 MOV R45, R16 ;  /* 0x00000010002d4202 */ /* 0x000fe40000000f00 */
[----:B------:R-:W-:Y:S01]  /*4d30*/  @P4 LOP3.LUT R43, R17, 0xffff, RZ, 0xc0, !PT ;  /* 0x0000ffff112b4812 */ /* 0x000fe200078ec0ff */
[----:B--2-4-:R-:W-:Y:S06]  /*4d40*/  @!P0 BRA `(.L_x_84) ;  /* 0x0000000000a48947 */ /* 0x014fec0003800000 */
[----:B------:R-:W-:Y:S01]  /*4d50*/  IMAD.HI.U32 R23, R94, R39, RZ ;  /* 0x000000275e177227 */ /* 0x000fe200078e00ff */
[----:B------:R-:W-:Y:S02]  /*4d60*/  ISETP.NE.AND P0, PT, R38, 0x1, PT ;  /* 0x000000012600780c */ /* 0x000fe40003f05270 */
[----:B------:R-:W-:Y:S01]  /*4d70*/  ISETP.NE.AND P2, PT, R40, 0x1, PT ;  /* 0x000000012800780c */ /* 0x000fe20003f45270 */
[----:B------:R-:W-:Y:S01]  /*4d80*/  IMAD.HI.U32 R22, R93, R88, RZ ;  /* 0x000000585d167227 */ /* 0x000fe200078e00ff */
[----:B------:R-:W-:Y:S02]  /*4d90*/  SHF.R.U32.HI R23, RZ, R92, R23 ;  /* 0x0000005cff177219 */ /* 0x000fe40000011617 */
[----:B------:R-:W-:Y:S01]  /*4da0*/  ISETP.NE.AND P3, PT, R42, 0x1, PT ;  /* 0x000000012a00780c */ /* 0x000fe20003f65270 */
[----:B------:R-:W-:Y:S01]  /*4db0*/  IMAD.HI.U32 R26, R45, R88, RZ ;  /* 0x000000582d1a7227 */ /* 0x000fe200078e00ff */
[----:B------:R-:W-:Y:S02]  /*4dc0*/  SHF.R.U32.HI R22, RZ, R89, R22 ;  /* 0x00000059ff167219 */ /* 0x000fe40000011616 */
[----:B------:R-:W-:Y:S01]  /*4dd0*/  SEL R3, R94, R23, !P0 ;  /* 0x000000175e037207 */ /* 0x000fe20004000000 */
[----:B------:R-:W-:Y:S01]  /*4de0*/  IMAD.HI.U32 R23, R43, R39, RZ ;  /* 0x000000272b177227 */ /* 0x000fe200078e00ff */
[----:B------:R-:W-:Y:S02]  /*4df0*/  SEL R7, R93, R22, !P3 ;  /* 0x000000165d077207 */ /* 0x000fe40005800000 */
[----:B------:R-:W-:Y:S01]  /*4e00*/  SHF.R.U32.HI R26, RZ, R89, R26 ;  /* 0x00000059ff1a7219 */ /* 0x000fe2000001161a */
[-C--:B------:R-:W-:Y:S04]  /*4e10*/  IMAD.HI.U32 R22, R3, R36.reuse, RZ ;  /* 0x0000002403167227 */ /* 0x080fe800078e00ff */
[----:B------:R-:W-:Y:S01]  /*4e20*/  IMAD.HI.U32 R24, R7, R36, RZ ;  /* 0x0000002407187227 */ /* 0x000fe200078e00ff */
[-C--:B------:R-:W-:Y:S02]  /*4e30*/  @P2 SHF.R.U32.HI R3, RZ, R37.reuse, R22 ;  /* 0x00000025ff032219 */ /* 0x080fe40000011616 */
[----:B------:R-:W-:Y:S02]  /*4e40*/  SHF.R.U32.HI R22, RZ, R92, R23 ;  /* 0x0000005cff167219 */ /* 0x000fe40000011617 */
[----:B------:R-:W-:Y:S01]  /*4e50*/  @P2 SHF.R.U32.HI R7, RZ, R37, R24 ;  /* 0x00000025ff072219 */ /* 0x000fe20000011618 */
[C---:B------:R-:W-:Y:S01]  /*4e60*/  IMAD R2, R40.reuse, R3, RZ ;  /* 0x0000000328027224 */ /* 0x040fe200078e02ff */
[----:B------:R-:W-:Y:S02]  /*4e70*/  SEL R5, R43, R22, !P0 ;  /* 0x000000162b057207 */ /* 0x000fe40004000000 */
[----:B------:R-:W-:Y:S01]  /*4e80*/  SEL R3, R45, R26, !P3 ;  /* 0x0000001a2d037207 */ /* 0x000fe20005800000 */
[----:B------:R-:W-:Y:S01]  /*4e90*/  IMAD R4, R40, R7, RZ ;  /* 0x0000000728047224 */ /* 0x000fe200078e02ff */
[C---:B------:R-:W-:Y:S01]  /*4ea0*/  ISETP.GE.AND P0, PT, R5.reuse, R2, PT ;  /* 0x000000020500720c */ /* 0x040fe20003f06270 */
[----:B------:R-:W-:Y:S03]  /*4eb0*/  IMAD.HI.U32 R6, R5, R36, RZ ;  /* 0x0000002405067227 */ /* 0x000fe600078e00ff */
[----:B------:R-:W-:Y:S01]  /*4ec0*/  ISETP.GE.OR P0, PT, R3, R4, P0 ;  /* 0x000000040300720c */ /* 0x000fe20000706670 */
[----:B------:R-:W-:Y:S01]  /*4ed0*/  IMAD.MOV R4, RZ, RZ, -R3 ;  /* 0x000000ffff047224 */ /* 0x000fe200078e0a03 */
[-C--:B------:R-:W-:Y:S03]  /*4ee0*/  SHF.R.U32.HI R6, RZ, R37.reuse, R6 ;  /* 0x00000025ff067219 */ /* 0x080fe60000011606 */
[----:B------:R-:W-:Y:S01]  /*4ef0*/  IMAD R45, R42, R4, R45 ;  /* 0x000000042a2d7224 */ /* 0x000fe200078e022d */
[----:B------:R-:W-:Y:S05]  /*4f00*/  SEL R15, R5, R6, !P2 ;  /* 0x00000006050f7207 */ /* 0x000fea0005000000 */
[----:B------:R-:W-:Y:S02]  /*4f10*/  IMAD.MOV R6, RZ, RZ, -R15 ;  /* 0x000000ffff067224 */ /* 0x000fe400078e0a0f */
[C---:B------:R-:W-:Y:S04]  /*4f20*/  @!P0 IMAD.HI.U32 R2, R3.reuse, R36, RZ ;  /* 0x0000002403028227 */ /* 0x040fe800078e00ff */
[----:B------:R-:W-:Y:S01]  /*4f30*/  IMAD R6, R40, R6, R5 ;  /* 0x0000000628067224 */ /* 0x000fe200078e0205 */
[----:B------:R-:W-:Y:S04]  /*4f40*/  @!P0 SHF.R.U32.HI R2, RZ, R37, R2 ;  /* 0x00000025ff028219 */ /* 0x000fe80000011602 */
[----:B------:R-:W-:Y:S02]  /*4f50*/  @!P0 SEL R0, R3, R2, !P2 ;  /* 0x0000000203008207 */ /* 0x000fe40005000000 */
[----:B------:R-:W-:Y:S02]  /*4f60*/  IADD3 R2, PT, PT, -R5, RZ, RZ ;  /* 0x000000ff05027210 */ /* 0x000fe40007ffe1ff */
[----:B------:R-:W-:Y:S01]  /*4f70*/  @!P0 IADD3 R8, PT, PT, R15, -R0, RZ ;  /* 0x800000000f088210 */ /* 0x000fe20007ffe0ff */
[----:B------:R-:W-:Y:S02]  /*4f80*/  @!P0 IMAD R0, R7, R6, R0 ;  /* 0x0000000607008224 */ /* 0x000fe400078e0200 */
[----:B------:R-:W-:Y:S02]  /*4f90*/  IMAD R43, R38, R2, R43 ;  /* 0x00000002262b7224 */ /* 0x000fe400078e022b */
[----:B------:R-:W-:Y:S02]  /*4fa0*/  @!P0 IMAD R5, R8, R40, R3 ;  /* 0x0000002808058224 */ /* 0x000fe400078e0203 */
[----:B------:R-:W-:Y:S04]  /*4fb0*/  @!P0 IMAD.MOV.U32 R3, RZ, RZ, R0 ;  /* 0x000000ffff038224 */ /* 0x000fe800078e0000 */
[----:B------:R-:W-:Y:S02]  /*4fc0*/  IMAD R45, R3, R42, R45 ;  /* 0x0000002a032d7224 */ /* 0x000fe400078e022d */
[----:B------:R-:W-:Y:S07]  /*4fd0*/  IMAD R43, R5, R38, R43 ;  /* 0x00000026052b7224 */ /* 0x000fee00078e022b */
.L_x_84:
[----:B-1----:R-:W-:Y:S01]  /*4fe0*/  @!P1 ISETP.NE.AND P0, PT, R10, 0x1, PT ;  /* 0x000000010a00980c */ /* 0x002fe20003f05270 */
[----:B------:R-:W-:Y:S01]  /*4ff0*/  @!P1 IMAD.HI.U32 R0, R45, R12, RZ ;  /* 0x0000000c2d009227 */ /* 0x000fe200078e00ff */
[----:B------:R-:W-:Y:S01]  /*5000*/  @!P1 ISETP.NE.AND P2, PT, R9, 0x1, PT ;  /* 0x000000010900980c */ /* 0x000fe20003f45270 */
[----:B------:R-:W-:Y:S01]  /*5010*/  ULOP3.LUT UP0, URZ, UR48, 0x1b0, URZ, 0xc0, !UPT ;  /* 0x000001b030ff7892 */ /* 0x000fe2000f80c0ff */
[----:B------:R-:W-:Y:S01]  /*5020*/  R2UR UR42, R21 ;  /* 0x00000000152a72ca */ /* 0x000fe200000e0000 */
[----:B------:R-:W-:Y:S01]  /*5030*/  @!P1 IMAD.HI.U32 R3, R43, R11, RZ ;  /* 0x0000000b2b039227 */ /* 0x000fe200078e00ff */
[----:B------:R-:W-:Y:S02]  /*5040*/  @!P1 SHF.R.U32.HI R0, RZ, R13, R0 ;  /* 0x0000000dff009219 */ /* 0x000fe40000011600 */
[----:B------:R-:W-:Y:S01]  /*5050*/  R2UR UR41, R20 ;  /* 0x00000000142972ca */ /* 0x000fe200000e0000 */
[----:B------:R-:W-:Y:S01]  /*5060*/  VIADD R107, R107, 0x1 ;  /* 0x000000016b6b7836 */ /* 0x000fe20000000000 */
[----:B------:R-:W-:Y:S02]  /*5070*/  @!P1 SHF.R.U32.HI R2, RZ, R14, R3 ;  /* 0x0000000eff029219 */ /* 0x000fe40000011603 */
[----:B------:R-:W-:Y:S02]  /*5080*/  @!P1 SEL R3, R45, R0, !P2 ;  /* 0x000000002d039207 */ /* 0x000fe40005000000 */
[----:B------:R-:W-:Y:S02]  /*5090*/  @!P1 SEL R2, R43, R2, !P0 ;  /* 0x000000022b029207 */ /* 0x000fe40004000000 */
[----:B------:R-:W-:Y:S01]  /*50a0*/  @P4 SHF.R.U32.HI R98, RZ, 0x10, R17 ;  /* 0x00000010ff624819 */ /* 0x000fe20000011611 */
[----:B------:R-:W-:Y:S02]  /*50b0*/  USHF.L.U32 UR42, UR42, 0x6, URZ ;  /* 0x000000062a2a7899 */ /* 0x000fe400080006ff */
[----:B------:R-:W-:Y:S02]  /*50c0*/  @!P1 IMAD.IADD R0, R2, 0x1, -R3 ;  /* 0x0000000102009824 */ /* 0x000fe400078e0a03 */
[----:B------:R-:W-:Y:S01]  /*50d0*/  @!P1 IMAD.IADD R2, R3, 0x1, -R2 ;  /* 0x0000000103029824 */ /* 0x000fe200078e0a02 */
[----:B------:R-:W-:Y:S01]  /*50e0*/  USHF.L.U32 UR41, UR41, 0x8, URZ ;  /* 0x0000000829297899 */ /* 0x000fe200080006ff */
[----:B------:R-:W-:Y:S02]  /*50f0*/  @!P1 IMAD R45, R0, R9, R45 ;  /* 0x00000009002d9224 */ /* 0x000fe400078e022d */
[----:B------:R-:W-:Y:S01]  /*5100*/  @!P1 IMAD R43, R2, R10, R43 ;  /* 0x0000000a022b9224 */ /* 0x000fe200078e022b */
[----:B------:R-:W-:Y:S08]  /*5110*/  BRA.U !UP0, `(.L_x_85) ;  /* 0x0000000108407547 */ /* 0x000ff0000b800000 */
[----:B------:R-:W1:Y:S01]  /*5120*/  LDCU.64 UR8, c[0x4][0x88] ;  /* 0x01001100ff0877ac */ /* 0x000e620008000a00 */
[----:B------:R-:W-:Y:S01]  /*5130*/  MOV R3, 0x0 ;  /* 0x0000000000037802 */ /* 0x000fe20000000f00 */
[----:B------:R-:W-:Y:S02]  /*5140*/  HFMA2 R12, -RZ, RZ, 0, 5.9604644775390625e-08 ;  /* 0x00000001ff0c7431 */ /* 0x000fe400000001ff */
[----:B------:R-:W-:Y:S02]  /*5150*/  IMAD.MOV.U32 R8, RZ, RZ, 0x70 ;  /* 0x00000070ff087424 */ /* 0x000fe400078e00ff */
[----:B------:R-:W-:Y:S01]  /*5160*/  IMAD.MOV.U32 R13, RZ, RZ, RZ ;  /* 0x000000ffff0d7224 */ /* 0x000fe200078e00ff */
[----:B------:R-:W2:Y:S01]  /*5170*/  LDCU.64 UR6, c[0x4][0x90] ;  /* 0x01001200ff0677ac */ /* 0x000ea20008000a00 */
[----:B------:R-:W3:Y:S01]  /*5180*/  LDC.64 R2, c[0x4][R3] ;  /* 0x0100000003027b82 */ /* 0x000ee20000000a00 */
[----:B------:R-:W4:Y:S01]  /*5190*/  LDCU.64 UR4, c[0x4][0x8] ;  /* 0x01000100ff0477ac */ /* 0x000f220008000a00 */
[----:B-1----:R-:W-:Y:S01]  /*51a0*/  MOV R5, UR9 ;  /* 0x0000000900057c02 */ /* 0x002fe20008000f00 */
[----:B------:R-:W-:Y:S01]  /*51b0*/  IMAD.U32 R4, RZ, RZ, UR8 ;  /* 0x00000008ff047e24 */ /* 0x000fe2000f8e00ff */
[----:B--2---:R-:W-:Y:S01]  /*51c0*/  MOV R7, UR7 ;  /* 0x0000000700077c02 */ /* 0x004fe20008000f00 */
[----:B------:R-:W-:Y:S01]  /*51d0*/  IMAD.U32 R6, RZ, RZ, UR6 ;  /* 0x00000006ff067e24 */ /* 0x000fe2000f8e00ff */
[----:B----4-:R-:W-:Y:S01]  /*51e0*/  MOV R11, UR5 ;  /* 0x00000005000b7c02 */ /* 0x010fe20008000f00 */
[----:B------:R-:W-:Y:S02]  /*51f0*/  IMAD.U32 R10, RZ, RZ, UR4 ;  /* 0x00000004ff0a7e24 */ /* 0x000fe4000f8e00ff */
[----:B------:R-:W-:Y:S07]  /*5200*/  LEPC R20, `(.L_x_85) ;  /* 0x000000001014794e */ /* 0x000fee0000000000 */
[----:B---3-5:R-:W-:Y:S05]  /*5210*/  CALL.ABS.NOINC R2 ;  /* 0x0000000002007343 */ /* 0x028fea0003c00000 */
.L_x_85:
[----:B------:R-:W-:Y:S01]  /*5220*/  LOP3.LUT P0, RZ, R104, 0x1b0, RZ, 0xc0, !PT ;  /* 0x000001b068ff7812 */ /* 0x000fe2000780c0ff */
[----:B------:R-:W-:Y:S11]  /*5230*/  BSSY.RECONVERGENT B6, `(.L_x_86) ;  /* 0x0000013000067945 */ /* 0x000ff60003800200 */
[----:B------:R-:W-:Y:S01]  /*5240*/  @!UPT UIADD3 URZ, UPT, UPT, URZ, URZ, URZ ;  /* 0x000000fffffff290 */ /* 0x000fe2000fffe0ff */
[----:B------:R-:W-:Y:S05]  /*5250*/  @!P0 BRA `(.L_x_87) ;  /* 0x0000000000408947 */ /* 0x000fea0003800000 */
        /* <DEDUP_REMOVED lines=16> */
.L_x_87:
[----:B------:R-:W-:Y:S05]  /*5360*/  BSYNC.RECONVERGENT B6 ;  /* 0x0000000000067941 */ /* 0x000fea0003800200 */
.L_x_86:
[----:B------:R-:W-:Y:S01]  /*5370*/  ISETP.NE.U32.AND P4, PT, R86, RZ, PT ;  /* 0x000000ff5600720c */ /* 0x000fe20003f85070 */
[----:B------:R-:W-:Y:S01]  /*5380*/  UISETP.NE.AND UP2, UPT, UR50, URZ, UPT ;  /* 0x000000ff3200728c */ /* 0x000fe2000bf45270 */
[----:B------:R-:W-:Y:S01]  /*5390*/  ISETP.NE.U32.AND P2, PT, RZ, UR38, PT ;  /* 0x00000026ff007c0c */ /* 0x000fe2000bf45070 */
[----:B------:R-:W-:Y:S01]  /*53a0*/  UISETP.NE.U32.AND UP1, UPT, UR44, URZ, UPT ;  /* 0x000000ff2c00728c */ /* 0x000fe2000bf25070 */
[----:B------:R-:W-:Y:S01]  /*53b0*/  ISETP.NE.AND.EX P4, PT, R87, RZ, PT, P4 ;  /* 0x000000ff5700720c */ /* 0x000fe20003f85340 */
[----:B------:R-:W-:Y:S01]  /*53c0*/  UPLOP3.LUT UP0, UPT, UPT, UPT, UPT, 0x40, 0x4 ;  /* 0x000000000004789c */ /* 0x000fe20003f0e870 */
[----:B------:R-:W-:Y:S01]  /*53d0*/  ISETP.NE.AND.EX P2, PT, RZ, UR39, PT, P2 ;  /* 0x00000027ff007c0c */ /* 0x000fe2000bf45320 */
[----:B------:R-:W-:Y:S01]  /*53e0*/  UISETP.NE.AND.EX UP1, UPT, UR45, URZ, UPT, UP1 ;  /* 0x000000ff2d00728c */ /* 0x000fe2000bf25310 */
[----:B------:R-:W-:Y:S04]  /*53f0*/  PLOP3.LUT P1, PT, PT, PT, UP2, 0x80, 0x8 ;  /* 0x000000000008781c */ /* 0x000fe80003f2f028 */
[----:B------:R-:W-:Y:S06]  /*5400*/  @UP2 UPLOP3.LUT UP0, UPT, UPT, UPT, UP1, 0x80, 0x8 ;  /* 0x000000000008289c */ /* 0x000fec0003f0f010 */
[----:B------:R-:W-:Y:S01]  /*5410*/  PLOP3.LUT P0, PT, PT, PT, UP0, 0x80, 0x8 ;  /* 0x000000000008781c */ /* 0x000fe20003f0f008 */
[----:B------:R-:W-:Y:S01]  /*5420*/  @!UPT UIADD3 URZ, UPT, UPT, URZ, URZ, URZ ;  /* 0x000000fffffff290 */ /* 0x000fe2000fffe0ff */
[----:B------:R-:W-:Y:S11]  /*5430*/  BRA.U !UP1, `(.L_x_88) ;  /* 0x0000000109387547 */ /* 0x000ff6000b800000 */
[----:B------:R-:W-:Y:S01]  /*5440*/  UISETP.NE.U32.AND UP0, UPT, UR38, URZ, UPT ;  /* 0x000000ff2600728c */ /* 0x000fe2000bf05070 */
[----:B------:R-:W-:Y:S02]  /*5450*/  HFMA2 R0, -RZ, RZ, 0, 5.9604644775390625e-08 ;  /* 0x00000001ff007431 */ /* 0x000fe400000001ff */
[----:B------:R-:W-:Y:S01]  /*5460*/  IMAD.MOV.U32 R91, RZ, RZ, 0x1 ;  /* 0x00000001ff5b7424 */ /* 0x000fe200078e00ff */
[----:B------:R-:W-:Y:S06]  /*5470*/  UISETP.NE.AND.EX UP0, UPT, UR39, URZ, UPT, UP0 ;  /* 0x000000ff2700728c */ /* 0x000fec000bf05300 */
[----:B------:R-:W-:Y:S05]  /*5480*/  PLOP3.LUT P3, PT, PT, PT, UP0, 0x80, 0x8 ;  /* 0x000000000008781c */ /* 0x000fea0003f6f008 */
[----:B------:R-:W1:Y:S01]  /*5490*/  @UP0 LDCU.64 UR6, c[0x0][0x888] ;  /* 0x00011100ff0607ac */ /* 0x000e620008000a00 */
[----:B------:R-:W-:Y:S07]  /*54a0*/  @UP0 UIMAD UR4, UR36, UR44, URZ ;  /* 0x0000002c240402a4 */ /* 0x000fee000f8e02ff */
[----:B------:R-:W-:Y:S01]  /*54b0*/  @!P3 PRMT R91, R0, 0x7610, R91 ;  /* 0x00007610005bb816 */ /* 0x000fe2000000005b */
[----:B-1----:R-:W-:Y:S03]  /*54c0*/  @UP0 UIMAD.WIDE UR6, UR4, 0x4, UR6 ;  /* 0x00000004040608a5 */ /* 0x002fe6000f8e0206 */
[----:B------:R-:W1:Y:S03]  /*54d0*/  @!UP0 LDCU UR4, c[0x0][0x880] ;  /* 0x00011000ff0487ac */ /* 0x000e660008000800 */
[----:B------:R-:W-:Y:S01]  /*54e0*/  IMAD.U32 R2, RZ, RZ, UR6 ;  /* 0x00000006ff027e24 */ /* 0x000fe2000f8e00ff */
[----:B------:R-:W-:Y:S05]  /*54f0*/  MOV R3, UR7 ;  /* 0x0000000700037c02 */ /* 0x000fea0008000f00 */
[----:B-----5:R2:W5:Y:S02]  /*5500*/  @P3 LDG.E R50, desc[UR46][R2.64] ;  /* 0x0000002e02323981 */ /* 0x020564000c1e1900 */
[----:B-12---:R-:W-:Y:S02]  /*5510*/  @!P3 IMAD.U32 R50, RZ, RZ, UR4 ;  /* 0x00000004ff32be24 */ /* 0x006fe4000f8e00ff */
.L_x_88:
[----:B------:R-:W-:Y:S05]  /*5520*/  @!P4 BRA `(.L_x_89) ;  /* 0x000000000020c947 */ /* 0x000fea0003800000 */
[----:B------:R-:W-:Y:S04]  /*5530*/  ISETP.NE.U32.AND P3, PT, R84, RZ, PT ;  /* 0x000000ff5400720c */ /* 0x000fe80003f65070 */
[----:B------:R-:W-:Y:S11]  /*5540*/  ISETP.NE.AND.EX P3, PT, R85, RZ, PT, P3 ;  /* 0x000000ff5500720c */ /* 0x000ff60003f65330 */
[----:B------:R-:W-:Y:S02]  /*5550*/  @!UPT UIADD3 URZ, UPT, UPT, URZ, URZ, URZ ;  /* 0x000000fffffff290 */ /* 0x000fe4000fffe0ff */
[----:B------:R-:W1:Y:S01]  /*5560*/  @P3 LDC.64 R2, c[0x0][0x8a8] ;  /* 0x00022a00ff023b82 */ /* 0x000e620000000a00 */
[----:B------:R-:W-:Y:S04]  /*5570*/  @P3 IMAD R0, R86, UR36, RZ ;  /* 0x0000002456003c24 */ /* 0x000fe8000f8e02ff */
[----:B-1----:R-:W-:Y:S05]  /*5580*/  @P3 IMAD.WIDE R2, R0, 0x4, R2 ;  /* 0x0000000400023825 */ /* 0x002fea00078e0202 */
[----:B-----5:R1:W5:Y:S02]  /*5590*/  @P3 LDG.E R47, desc[UR46][R2.64] ;  /* 0x0000002e022f3981 */ /* 0x020364000c1e1900 */
[----:B-1----:R-:W2:Y:S02]  /*55a0*/  @!P3 LDC R47, c[0x0][0x8a0] ;  /* 0x00022800ff2fbb82 */ /* 0x002ea40000000800 */
.L_x_89:
[----:B-----5:R-:W-:Y:S01]  /*55b0*/  ISETP.NE.AND P4, PT, R50, RZ, PT ;  /* 0x000000ff3200720c */ /* 0x020fe20003f85270 */
[----:B------:R-:W-:Y:S01]  /*55c0*/  BSSY B1, `(.L_x_90) ;  /* 0x0000042000017945 */ /* 0x000fe20003800000 */
[----:B------:R-:W-:Y:S01]  /*55d0*/  SEL R9, RZ, 0xffffffff, P2 ;  /* 0xffffffffff097807 */ /* 0x000fe20001000000 */
[----:B------:R-:W-:Y:S01]  /*55e0*/  IMAD.MOV.U32 R64, RZ, RZ, 0x1 ;  /* 0x00000001ff407424 */ /* 0x000fe200078e00ff */
[----:B------:R-:W-:Y:S02]  /*55f0*/  LOP3.LUT P3, RZ, R91, 0xff, RZ, 0xc0, !PT ;  /* 0x000000ff5bff7812 */ /* 0x000fe4000786c0ff */
[----:B------:R-:W-:Y:S02]  /*5600*/  CS2R R62, SRZ ;  /* 0x00000000003e7805 */ /* 0x000fe4000001ff00 */
[----:B------:R-:W-:Y:S02]  /*5610*/  @P1 SEL R2, RZ, 0xffffffff, P4 ;  /* 0xffffffffff021807 */ /* 0x000fe40002000000 */
[----:B------:R-:W-:Y:S02]  /*5620*/  CS2R R60, SRZ ;  /* 0x00000000003c7805 */ /* 0x000fe4000001ff00 */
[----:B------:R-:W-:Y:S02]  /*5630*/  LEA R0, R100, UR49, 0x3 ;  /* 0x0000003164007c11 */ /* 0x000fe4000f8e18ff */
[----:B------:R-:W-:Y:S02]  /*5640*/  CS2R R58, SRZ ;  /* 0x00000000003a7805 */ /* 0x000fe4000001ff00 */
[----:B------:R-:W-:Y:S02]  /*5650*/  @P0 SEL R2, R9, R2, !P3 ;  /* 0x0000000209020207 */ /* 0x000fe40005800000 */
[----:B------:R-:W-:Y:S02]  /*5660*/  CS2R R56, SRZ ;  /* 0x0000000000387805 */ /* 0x000fe4000001ff00 */
[----:B------:R-:W-:Y:S02]  /*5670*/  LEA R108, R44, UR49, 0x3 ;  /* 0x000000312c6c7c11 */ /* 0x000fe4000f8e18ff */
[----:B------:R-:W-:Y:S02]  /*5680*/  @P1 LOP3.LUT R2, R2, 0x1, RZ, 0xc0, !PT ;  /* 0x0000000102021812 */ /* 0x000fe400078ec0ff */
[----:B------:R-:W-:Y:S02]  /*5690*/  SHF.L.U32 R7, R102, 0x1f, RZ ;  /* 0x0000001f66077819 */ /* 0x000fe400000006ff */
[----:B------:R-:W-:Y:S02]  /*56a0*/  ISETP.NE.U32.OR P6, PT, R2, 0x1, !P1 ;  /* 0x000000010200780c */ /* 0x000fe40004fc5470 */
[----:B------:R-:W-:Y:S02]  /*56b0*/  PLOP3.LUT P2, PT, PT, PT, UP1, 0x80, 0x8 ;  /* 0x000000000008781c */ /* 0x000fe40003f4f018 */
[C---:B------:R-:W-:Y:S02]  /*56c0*/  LEA.HI R5, R44.reuse, R44, RZ, 0x1 ;  /* 0x0000002c2c057211 */ /* 0x040fe400078f08ff */
[----:B------:R-:W-:Y:S02]  /*56d0*/  SEL R2, RZ, 0xffffffff, P4 ;  /* 0xffffffffff027807 */ /* 0x000fe40002000000 */
[----:B------:R-:W-:Y:S01]  /*56e0*/  P2R R72, PR, RZ, 0x40 ;  /* 0x00000040ff487803 */ /* 0x000fe20000000000 */
[C---:B------:R-:W-:Y:S01]  /*56f0*/  IMAD.SHL.U32 R3, R5.reuse, 0x80, RZ ;  /* 0x0000008005037824 */ /* 0x040fe200078e00ff */
[----:B------:R-:W-:Y:S03]  /*5700*/  LOP3.LUT R5, R5, 0xffe, RZ, 0xc0, !PT ;  /* 0x00000ffe05057812 */ /* 0x000fe600078ec0ff */
[----:B------:R-:W-:Y:S02]  /*5710*/  @P6 SHF.L.U32 R11, R99, 0x1f, RZ ;  /* 0x0000001f630b6819 */ /* 0x000fe400000006ff */
[----:B------:R-:W-:Y:S01]  /*5720*/  @P2 SEL R2, R9, R2, !P3 ;  /* 0x0000000209022207 */ /* 0x000fe20005800000 */
[----:B------:R-:W-:Y:S01]  /*5730*/  IMAD.IADD R48, R44, 0x1, -R5 ;  /* 0x000000012c307824 */ /* 0x000fe200078e0a05 */
[----:B------:R-:W1:Y:S01]  /*5740*/  @P6 SYNCS.PHASECHK.TRANS64.TRYWAIT P1, [R0+URZ+0x40], R11 ;  /* 0x0000400b000065a7 */ /* 0x000e6200080211ff */
[----:B------:R-:W-:Y:S02]  /*5750*/  LOP3.LUT R3, R3, 0xffffff00, RZ, 0xc0, !PT ;  /* 0xffffff0003037812 */ /* 0x000fe400078ec0ff */
[----:B------:R-:W-:Y:S03]  /*5760*/  LOP3.LUT R2, R2, 0x1, RZ, 0xc0, !PT ;  /* 0x0000000102027812 */ /* 0x000fe600078ec0ff */
[----:B------:R-:W-:Y:S01]  /*5770*/  IMAD.IADD R3, R46, 0x1, R3 ;  /* 0x000000012e037824 */ /* 0x000fe200078e0203 */
[----:B------:R-:W-:Y:S03]  /*5780*/  ISETP.NE.U32.AND P5, PT, R2, 0x1, PT ;  /* 0x000000010200780c */ /* 0x000fe60003fa5070 */
[----:B------:R-:W-:Y:S01]  /*5790*/  IMAD R48, R48, 0x100000, R3 ;  /* 0x0010000030307824 */ /* 0x000fe200078e0203 */
[----:B------:R-:W-:Y:S01]  /*57a0*/  P2R R65, PR, RZ, 0x20 ;  /* 0x00000020ff417803 */ /* 0x000fe20000000000 */
[----:B------:R3:W4:Y:S01]  /*57b0*/  SYNCS.PHASECHK.TRANS64.TRYWAIT P0, [R108+URZ+0xb0], R7 ;  /* 0x0000b0076c0075a7 */ /* 0x00072200080011ff */
[----:B-1----:R-:W-:Y:S01]  /*57c0*/  @P6 SEL R64, RZ, 0x1, !P1 ;  /* 0x00000001ff406807 */ /* 0x002fe20004800000 */
[----:B---3--:R-:W-:Y:S06]  /*57d0*/  @!P6 BRA `(.L_x_91) ;  /* 0x000000000080e947 */ /* 0x008fec0003800000 */
[----:B------:R-:W-:Y:S01]  /*57e0*/  @P5 IMAD R4, R100, 0x1000, R95 ;  /* 0x0000100064045824 */ /* 0x000fe200078e025f */
[----:B------:R-:W-:Y:S01]  /*57f0*/  ISETP.NE.AND P1, PT, R64, RZ, PT ;  /* 0x000000ff4000720c */ /* 0x000fe20003f25270 */
[----:B------:R-:W-:Y:S01]  /*5800*/  BSSY B0, `(.L_x_92) ;  /* 0x000000b000007945 */ /* 0x000fe20003800000 */
[----:B------:R-:W-:Y:S01]  /*5810*/  CS2R R58, SRZ ;  /* 0x00000000003a7805 */ /* 0x000fe2000001ff00 */
[----:B------:R-:W-:Y:S01]  /*5820*/  @P5 VIADD R2, R4, UR49 ;  /* 0x0000003104025c36 */ /* 0x000fe20008000000 */
[----:B------:R-:W-:Y:S02]  /*5830*/  CS2R R56, SRZ ;  /* 0x0000000000387805 */ /* 0x000fe4000001ff00 */
[----:B------:R-:W-:Y:S02]  /*5840*/  CS2R R62, SRZ ;  /* 0x00000000003e7805 */ /* 0x000fe4000001ff00 */
[----:B------:R-:W-:Y:S01]  /*5850*/  CS2R R60, SRZ ;  /* 0x00000000003c7805 */ /* 0x000fe2000001ff00 */
[----:B------:R-:W-:Y:S04]  /*5860*/  @P5 IMAD R2, R103, -0x10, R2 ;  /* 0xfffffff067025824 */ /* 0x000fe800078e0202 */
[----:B------:R-:W-:Y:S05]  /*5870*/  @P1 BRA `(.L_x_93) ;  /* 0x00000000000c1947 */ /* 0x000fea0003800000 */
[----:B------:R-:W-:Y:S04]  /*5880*/  SHF.L.U32 R3, R99, 0x1f, RZ ;  /* 0x0000001f63037819 */ /* 0x000fe800000006ff */
[----:B------:R-:W1:Y:S02]  /*5890*/  SYNCS.PHASECHK.TRANS64.TRYWAIT P1, [R0+URZ+0x40], R3 ;  /* 0x00004003000075a7 */ /* 0x000e6400080211ff */
[----:B-1----:R-:W-:Y:S05]  /*58a0*/  @!P1 BRA `(.L_x_94) ;  /* 0x0000004000209947 */ /* 0x002fea0003800000 */
.L_x_93:
[----:B------:R-:W-:Y:S05]  /*58b0*/  BSYNC B0 ;  /* 0x0000000000007941 */ /* 0x000fea0003800000 */
.L_x_92:
[----:B------:R-:W-:Y:S01]  /*58c0*/  ISETP.NE.AND P1, PT, R65, RZ, PT ;  /* 0x000000ff4100720c */ /* 0x000fe20003f25270 */
[----:B-1----:R-:W-:Y:S02]  /*58d0*/  VIADD R3, R0, 0x60 ;  /* 0x0000006000037836 */ /* 0x002fe40000000000 */
[----:B------:R-:W-:Y:S02]  /*58e0*/  IMAD.U32 R0, RZ, RZ, UR37 ;  /* 0x00000025ff007e24 */ /* 0x000fe4000f8e00ff */
[----:B------:R-:W-:Y:S03]  /*58f0*/  VIADD R100, R100, 0x1 ;  /* 0x0000000164647836 */ /* 0x000fe60000000000 */
[----:B------:R-:W-:Y:S05]  /*5900*/  PRMT R0, R0, 0x654, R3 ;  /* 0x0000065400007816 */ /* 0x000fea0000000003 */
[----:B------:R1:W3:Y:S04]  /*5910*/  @P1 LDS.128 R56, [R4+UR49+0x200] ;  /* 0x0002003104381984 */ /* 0x0002e80008000c00 */
[----:B------:R1:W1:Y:S01]  /*5920*/  @P1 LDS.128 R60, [R2+0x210] ;  /* 0x00021000023c1984 */ /* 0x0002620000000c00 */
[C---:B------:R-:W-:Y:S01]  /*5930*/  ISETP.NE.AND P1, PT, R100.reuse, 0x4, PT ;  /* 0x000000046400780c */ /* 0x040fe20003f25270 */
[----:B------:R-:W-:Y:S01]  /*5940*/  @!PT LDS RZ, [RZ] ;  /* 0x00000000fffff984 */ /* 0x000fe20000000800 */
[----:B------:R-:W-:Y:S01]  /*5950*/  @!PT LDS RZ, [RZ] ;  /* 0x00000000fffff984 */ /* 0x000fe20000000800 */
[----:B------:R-:W-:Y:S01]  /*5960*/  @!PT LDS RZ, [RZ] ;  /* 0x00000000fffff984 */ /* 0x000fe20000000800 */
[----:B------:R-:W-:Y:S01]  /*5970*/  @!PT LDS RZ, [RZ] ;  /* 0x00000000fffff984 */ /* 0x000fe20000000800 */
[----:B------:R5:W-:Y:S06]  /*5980*/  MEMBAR.ALL.CTA ;  /* 0x0000000000007992 */ /* 0x000bec0000008000 */
[----:B-----5:R-:W5:Y:S01]  /*5990*/  FENCE.VIEW.ASYNC.S ;  /* 0x00000000000073c6 */ /* 0x020f620000000000 */
[----:B------:R-:W-:Y:S01]  /*59a0*/  SEL R100, R100, RZ, P1 ;  /* 0x000000ff64647207 */ /* 0x000fe20000800000 */
[----:B-----5:R5:W-:Y:S02]  /*59b0*/  SYNCS.ARRIVE.TRANS64.RED.A1T0 RZ, [R0+URZ], RZ ;  /* 0x000000ff00ff79a7 */ /* 0x020be400081004ff */
[----:B-----5:R-:W-:Y:S04]  /*59c0*/  SEL R0, RZ, 0x1, P1 ;  /* 0x00000001ff007807 */ /* 0x020fe80000800000 */
[----:B---3--:R-:W-:Y:S02]  /*59d0*/  LOP3.LUT R99, R99, R0, RZ, 0x3c, !PT ;  /* 0x0000000063637212 */ /* 0x008fe400078e3cff */
.L_x_91:
[----:B------:R-:W-:Y:S05]  /*59e0*/  BSYNC B1 ;  /* 0x0000000000017941 */ /* 0x000fea0003800000 */
.L_x_90:
[----:B------:R-:W-:Y:S04]  /*59f0*/  SHF.R.U32.HI R3, RZ, 0x15, R48 ;  /* 0x00000015ff037819 */ /* 0x000fe80000011630 */
[----:B------:R-:W-:Y:S01]  /*5a00*/  LOP3.LUT P1, RZ, R3, 0x3, R96, 0x48, !PT ;  /* 0x0000000303ff7812 */ /* 0x000fe20007824860 */
[----:B------:R-:W-:Y:S01]  /*5a10*/  @!UPT UIADD3 URZ, UPT, UPT, URZ, URZ, URZ ;  /* 0x000000fffffff290 */ /* 0x000fe2000fffe0ff */
[----:B----4-:R-:W-:Y:S11]  /*5a20*/  @P0 BRA `(.L_x_95) ;  /* 0x0000000000080947 */ /* 0x010ff60003800000 */
[----:B------:R-:W3:Y:S02]  /*5a30*/  SYNCS.PHASECHK.TRANS64.TRYWAIT P0, [R108+URZ+0xb0], R7 ;  /* 0x0000b0076c0075a7 */ /* 0x000ee400080011ff */
[----:B---3--:R-:W-:Y:S05]  /*5a40*/  @!P0 BRA `(.L_x_96) ;  /* 0x0000003c00cc8947 */ /* 0x008fea0003800000 */
.L_x_95:
[----:B------:R-:W-:Y:S05]  /*5a50*/  @!P1 BRA `(.L_x_97) ;  /* 0x0000000000409947 */ /* 0x000fea0003800000 */
[----:B------:R-:W4:Y:S01]  /*5a60*/  LDCU.64 UR8, c[0x4][0x78] ;  /* 0x01000f00ff0877ac */ /* 0x000f220008000a00 */
[----:B------:R-:W-:Y:S01]  /*5a70*/  MOV R3, 0x0 ;  /* 0x0000000000037802 */ /* 0x000fe20000000f00 */
[----:B------:R-:W-:Y:S02]  /*5a80*/  HFMA2 R12, -RZ, RZ, 0, 5.9604644775390625e-08 ;  /* 0x00000001ff0c7431 */ /* 0x000fe400000001ff */
[----:B------:R-:W-:Y:S02]  /*5a90*/  IMAD.MOV.U32 R8, RZ, RZ, 0x192 ;  /* 0x00000192ff087424 */ /* 0x000fe400078e00ff */
[----:B------:R-:W-:Y:S01]  /*5aa0*/  IMAD.MOV.U32 R13, RZ, RZ, RZ ;  /* 0x000000ffff0d7224 */ /* 0x000fe200078e00ff */
[----:B------:R-:W3:Y:S01]  /*5ab0*/  LDCU.64 UR6, c[0x4][0x80] ;  /* 0x01001000ff0677ac */ /* 0x000ee20008000a00 */
[----:B-1----:R-:W1:Y:S01]  /*5ac0*/  LDC.64 R2, c[0x4][R3] ;  /* 0x0100000003027b82 */ /* 0x002e620000000a00 */
[----:B------:R-:W5:Y:S01]  /*5ad0*/  LDCU.64 UR4, c[0x4][0x18] ;  /* 0x01000300ff0477ac */ /* 0x000f620008000a00 */
[----:B----4-:R-:W-:Y:S01]  /*5ae0*/  MOV R5, UR9 ;  /* 0x0000000900057c02 */ /* 0x010fe20008000f00 */
[----:B------:R-:W-:Y:S01]  /*5af0*/  IMAD.U32 R4, RZ, RZ, UR8 ;  /* 0x00000008ff047e24 */ /* 0x000fe2000f8e00ff */
[----:B---3--:R-:W-:Y:S01]  /*5b00*/  MOV R7, UR7 ;  /* 0x0000000700077c02 */ /* 0x008fe20008000f00 */
[----:B------:R-:W-:Y:S01]  /*5b10*/  IMAD.U32 R6, RZ, RZ, UR6 ;  /* 0x00000006ff067e24 */ /* 0x000fe2000f8e00ff */
[----:B-----5:R-:W-:Y:S01]  /*5b20*/  MOV R11, UR5 ;  /* 0x00000005000b7c02 */ /* 0x020fe20008000f00 */
[----:B------:R-:W-:Y:S02]  /*5b30*/  IMAD.U32 R10, RZ, RZ, UR4 ;  /* 0x00000004ff0a7e24 */ /* 0x000fe4000f8e00ff */
[----:B------:R-:W-:Y:S07]  /*5b40*/  LEPC R20, `(.L_x_97) ;  /* 0x000000001014794e */ /* 0x000fee0000000000 */
[----:B-12---:R-:W-:Y:S05]  /*5b50*/  CALL.ABS.NOINC R2 ;  /* 0x0000000002007343 */ /* 0x006fea0003c00000 */
.L_x_97:
[----:B------:R-:W-:Y:S05]  /*5b60*/  WARPSYNC.ALL ;  /* 0x0000000000007948 */ /* 0x000fea0003800000 */
[----:B------:R-:W-:Y:S01]  /*5b70*/  R2UR UR4, R48 ;  /* 0x00000000300472ca */ /* 0x000fe200000e0000 */
[----:B------:R-:W-:Y:S01]  /*5b80*/  BSSY.RECONVERGENT B0, `(.L_x_98) ;  /* 0x00000a1000007945 */ /* 0x000fe20003800200 */
[C---:B------:R-:W-:Y:S02]  /*5b90*/  SHF.L.U32 R51, R56.reuse, 0x10, RZ ;  /* 0x0000001038337819 */ /* 0x040fe400000006ff */
[C---:B------:R-:W-:Y:S02]  /*5ba0*/  PRMT R49, R56.reuse, 0x8880, RZ ;  /* 0x0000888038317816 */ /* 0x040fe400000000ff */
[----:B------:R-:W-:Y:S02]  /*5bb0*/  SHF.R.S32.HI R51, RZ, 0x18, R51 ;  /* 0x00000018ff337819 */ /* 0x000fe40000011433 */
[----:B------:R-:W-:Y:S02]  /*5bc0*/  SHF.L.U32 R52, R56, 0x8, RZ ;  /* 0x0000000838347819 */ /* 0x000fe400000006ff */
[C---:B------:R-:W-:Y:S02]  /*5bd0*/  PRMT R54, R58.reuse, 0x8880, RZ ;  /* 0x000088803a367816 */ /* 0x040fe400000000ff */
[----:B------:R-:W-:Y:S01]  /*5be0*/  SHF.L.U32 R53, R58, 0x8, RZ ;  /* 0x000000083a357819 */ /* 0x000fe200000006ff */
[----:B-1-3--:R-:W-:Y:S01]  /*5bf0*/  LDTM.16dp32bit_t0_t15.x32 R4, tmem[UR4] ;  /* 0x00000004000479ee */ /* 0x00afe20008a80000 */
[----:B------:R-:W2:Y:S01]  /*5c00*/  LDTM.16dp32bit_t16_t31.x32 R4, tmem[UR4+0x20] ;  /* 0x00002004000479ee */ /* 0x000ea20008aa0000 */
[----:B------:R-:W-:Y:S02]  /*5c10*/  IADD3 R67, PT, PT, R95, UR49, RZ ;  /* 0x000000315f437c10 */ /* 0x000fe4000fffe0ff */
[----:B------:R-:W-:Y:S02]  /*5c20*/  SHF.L.U32 R66, R97, 0x4, RZ ;  /* 0x0000000461427819 */ /* 0x000fe400000006ff */
[----:B------:R-:W-:Y:S02]  /*5c30*/  SHF.R.S32.HI R53, RZ, 0x18, R53 ;  /* 0x00000018ff357819 */ /* 0x000fe40000011435 */
[----:B------:R-:W-:Y:S02]  /*5c40*/  IADD3 R109, PT, PT, R67, R66, RZ ;  /* 0x00000042436d7210 */ /* 0x000fe40007ffe0ff */
[----:B------:R-:W-:Y:S02]  /*5c50*/  ISETP.NE.AND P0, PT, R105, RZ, PT ;  /* 0x000000ff6900720c */ /* 0x000fe40003f05270 */
[----:B------:R-:W-:Y:S01]  /*5c60*/  ISETP.NE.AND P6, PT, R72, RZ, PT ;  /* 0x000000ff4800720c */ /* 0x000fe20003fc5270 */
[----:B--2---:R-:W-:Y:S11]  /*5c70*/  IMAD R0, R47, R4, RZ ;  /* 0x000000042f007224 */ /* 0x004ff600078e02ff */
[----:B------:R-:W-:Y:S01]  /*5c80*/  @!UPT UIADD3 URZ, UPT, UPT, URZ, URZ, URZ ;  /* 0x000000fffffff290 */ /* 0x000fe2000fffe0ff */
[----:B------:R-:W-:Y:S01]  /*5c90*/  @P6 SHF.L.U32 R74, R99, 0x1f, RZ ;  /* 0x0000001f634a6819 */ /* 0x000fe200000006ff */
[----:B------:R-:W-:Y:S02]  /*5ca0*/  IMAD R2, R47, R5, RZ ;  /* 0x000000052f027224 */ /* 0x000fe400078e02ff */
[----:B------:R-:W-:Y:S01]  /*5cb0*/  IMAD R0, R49, R50, R0 ;  /* 0x0000003231007224 */ /* 0x000fe200078e0200 */
[----:B------:R-:W-:Y:S01]  /*5cc0*/  SHF.R.S32.HI R49, RZ, 0x18, R52 ;  /* 0x00000018ff317819 */ /* 0x000fe20000011434 */
[----:B------:R-:W-:Y:S01]  /*5cd0*/  IMAD R3, R47, R6, RZ ;  /* 0x000000062f037224 */ /* 0x000fe200078e02ff */
[----:B------:R-:W-:Y:S01]  /*5ce0*/  SHF.L.U32 R52, R57, 0x10, RZ ;  /* 0x0000001039347819 */ /* 0x000fe200000006ff */
[-C--:B------:R-:W-:Y:S01]  /*5cf0*/  IMAD R2, R51, R50.reuse, R2 ;  /* 0x0000003233027224 */ /* 0x080fe200078e0202 */
[----:B------:R-:W-:Y:S01]  /*5d00*/  SHF.R.S32.HI R51, RZ, 0x18, R56 ;  /* 0x00000018ff337819 */ /* 0x000fe20000011438 */
[----:B------:R-:W-:Y:S02]  /*5d10*/  IMAD R7, R47, R7, RZ ;  /* 0x000000072f077224 */ /* 0x000fe400078e02ff */
[-C--:B------:R-:W-:Y:S01]  /*5d20*/  IMAD R3, R49, R50.reuse, R3 ;  /* 0x0000003231037224 */ /* 0x080fe200078e0203 */
[----:B------:R-:W-:Y:S01]  /*5d30*/  PRMT R49, R57, 0x8880, RZ ;  /* 0x0000888039317816 */ /* 0x000fe200000000ff */
[----:B------:R-:W-:Y:S01]  /*5d40*/  IMAD R7, R51, R50, R7 ;  /* 0x0000003233077224 */ /* 0x000fe200078e0207 */
[----:B------:R-:W-:Y:S01]  /*5d50*/  SHF.R.S32.HI R51, RZ, 0x18, R52 ;  /* 0x00000018ff337819 */ /* 0x000fe20000011434 */
[----:B------:R-:W-:Y:S02]  /*5d60*/  IMAD R4, R47, R8, RZ ;  /* 0x000000082f047224 */ /* 0x000fe400078e02ff */
[----:B------:R-:W-:Y:S01]  /*5d70*/  IMAD.SHL.U32 R52, R57, 0x100, RZ ;  /* 0x0000010039347824 */ /* 0x000fe200078e00ff */
[----:B------:R-:W-:Y:S01]  /*5d80*/  I2IP.S8.S32.SAT R55, R7, R3, RZ ;  /* 0x0000000307377239 */ /* 0x000fe200000014ff */
[----:B------:R-:W-:Y:S02]  /*5d90*/  IMAD R5, R47, R9, RZ ;  /* 0x000000092f057224 */ /* 0x000fe400078e02ff */
[----:B------:R-:W-:Y:S01]  /*5da0*/  IMAD R4, R49, R50, R4 ;  /* 0x0000003231047224 */ /* 0x000fe200078e0204 */
[----:B------:R-:W-:Y:S01]  /*5db0*/  SHF.R.S32.HI R49, RZ, 0x18, R52 ;  /* 0x00000018ff317819 */ /* 0x000fe20000011434 */
[----:B------:R-:W-:Y:S01]  /*5dc0*/  IMAD R6, R47, R10, RZ ;  /* 0x0000000a2f067224 */ /* 0x000fe200078e02ff */
[----:B------:R-:W-:Y:S01]  /*5dd0*/  I2IP.S8.S32.SAT R68, R2, R0, R55 ;  /* 0x0000000002447239 */ /* 0x000fe20000001437 */
[-C--:B------:R-:W-:Y:S01]  /*5de0*/  IMAD R5, R51, R50.reuse, R5 ;  /* 0x0000003233057224 */ /* 0x080fe200078e0205 */
[----:B------:R-:W-:Y:S01]  /*5df0*/  SHF.L.U32 R52, R58, 0x10, RZ ;  /* 0x000000103a347819 */ /* 0x000fe200000006ff */
[----:B------:R-:W-:Y:S01]  /*5e00*/  IMAD R11, R47, R11, RZ ;  /* 0x0000000b2f0b7224 */ /* 0x000fe200078e02ff */
[----:B------:R-:W-:Y:S01]  /*5e10*/  SHF.R.S32.HI R51, RZ, 0x18, R57 ;  /* 0x00000018ff337819 */ /* 0x000fe20000011439 */
[----:B------:R-:W-:Y:S01]  /*5e20*/  IMAD R6, R49, R50, R6 ;  /* 0x0000003231067224 */ /* 0x000fe200078e0206 */
[----:B------:R-:W-:Y:S01]  /*5e30*/  SHF.R.S32.HI R52, RZ, 0x18, R52 ;  /* 0x00000018ff347819 */ /* 0x000fe20000011434 */
[C---:B------:R-:W-:Y:S02]  /*5e40*/  IMAD R8, R47.reuse, R12, RZ ;  /* 0x0000000c2f087224 */ /* 0x040fe400078e02ff */
[----:B------:R-:W-:Y:S02]  /*5e50*/  IMAD.MOV.U32 R49, RZ, RZ, R54 ;  /* 0x000000ffff317224 */ /* 0x000fe400078e0036 */
[----:B------:R-:W-:Y:S02]  /*5e60*/  IMAD R9, R47, R13, RZ ;  /* 0x0000000d2f097224 */ /* 0x000fe400078e02ff */
[----:B------:R-:W-:Y:S01]  /*5e70*/  IMAD R11, R51, R50, R11 ;  /* 0x00000032330b7224 */ /* 0x000fe200078e020b */
[----:B------:R-:W-:Y:S01]  /*5e80*/  SHF.R.S32.HI R51, RZ, 0x18, R58 ;  /* 0x00000018ff337819 */ /* 0x000fe2000001143a */
[----:B------:R-:W-:Y:S02]  /*5e90*/  IMAD R10, R47, R14, RZ ;  /* 0x0000000e2f0a7224 */ /* 0x000fe400078e02ff */
[----:B------:R-:W-:Y:S01]  /*5ea0*/  IMAD R8, R49, R50, R8 ;  /* 0x0000003231087224 */ /* 0x000fe200078e0208 */
[----:B------:R-:W-:Y:S01]  /*5eb0*/  I2IP.S8.S32.SAT R69, R11, R6, RZ ;  /* 0x000000060b457239 */ /* 0x000fe200000014ff */
[----:B------:R-:W-:Y:S01]  /*5ec0*/  IMAD R15, R47, R15, RZ ;  /* 0x0000000f2f0f7224 */ /* 0x000fe200078e02ff */
[----:B------:R-:W-:Y:S01]  /*5ed0*/  PRMT R49, R59, 0x8880, RZ ;  /* 0x000088803b317816 */ /* 0x000fe200000000ff */
[----:B------:R-:W-:Y:S01]  /*5ee0*/  IMAD R9, R52, R50, R9 ;  /* 0x0000003234097224 */ /* 0x000fe200078e0209 */
[----:B------:R-:W-:Y:S01]  /*5ef0*/  I2IP.S8.S32.SAT R69, R5, R4, R69 ;  /* 0x0000000405457239 */ /* 0x000fe20000001445 */
[-C--:B------:R-:W-:Y:S01]  /*5f00*/  IMAD R10, R53, R50.reuse, R10 ;  /* 0x00000032350a7224 */ /* 0x080fe200078e020a */
[----:B------:R-:W-:Y:S01]  /*5f10*/  SHF.L.U32 R53, R59, 0x8, RZ ;  /* 0x000000083b357819 */ /* 0x000fe200000006ff */
[----:B------:R-:W-:Y:S01]  /*5f20*/  IMAD R15, R51, R50, R15 ;  /* 0x00000032330f7224 */ /* 0x000fe200078e020f */
[----:B------:R-:W-:Y:S01]  /*5f30*/  SHF.L.U32 R51, R59, 0x10, RZ ;  /* 0x000000103b337819 */ /* 0x000fe200000006ff */
[C---:B------:R-:W-:Y:S01]  /*5f40*/  IMAD R12, R47.reuse, R16, RZ ;  /* 0x000000102f0c7224 */ /* 0x040fe200078e02ff */
[----:B------:R-:W-:Y:S01]  /*5f50*/  SHF.R.S32.HI R53, RZ, 0x18, R53 ;  /* 0x00000018ff357819 */ /* 0x000fe20000011435 */
[C---:B------:R-:W-:Y:S01]  /*5f60*/  IMAD R13, R47.reuse, R17, RZ ;  /* 0x000000112f0d7224 */ /* 0x040fe200078e02ff */
[----:B------:R-:W-:Y:S01]  /*5f70*/  SHF.R.S32.HI R51, RZ, 0x18, R51 ;  /* 0x00000018ff337819 */ /* 0x000fe20000011433 */
[----:B------:R-:W-:Y:S01]  /*5f80*/  IMAD R14, R47, R18, RZ ;  /* 0x000000122f0e7224 */ /* 0x000fe200078e02ff */
[----:B------:R-:W-:Y:S01]  /*5f90*/  I2IP.S8.S32.SAT R70, R15, R10, RZ ;  /* 0x0000000a0f467239 */ /* 0x000fe200000014ff */
[----:B------:R-:W-:Y:S01]  /*5fa0*/  IMAD R12, R49, R50, R12 ;  /* 0x00000032310c7224 */ /* 0x000fe200078e020c */
[----:B------:R-:W-:Y:S01]  /*5fb0*/  SHF.R.S32.HI R49, RZ, 0x18, R59 ;  /* 0x00000018ff317819 */ /* 0x000fe2000001143b */
[----:B------:R-:W-:Y:S01]  /*5fc0*/  IMAD R19, R47, R19, RZ ;  /* 0x000000132f137224 */ /* 0x000fe200078e02ff */
[----:B------:R-:W-:Y:S01]  /*5fd0*/  I2IP.S8.S32.SAT R70, R9, R8, R70 ;  /* 0x0000000809467239 */ /* 0x000fe20000001446 */
[-C--:B------:R-:W-:Y:S01]  /*5fe0*/  IMAD R13, R51, R50.reuse, R13 ;  /* 0x00000032330d7224 */ /* 0x080fe200078e020d */
[C---:B------:R-:W-:Y:S01]  /*5ff0*/  PRMT R51, R60.reuse, 0x8880, RZ ;  /* 0x000088803c337816 */ /* 0x040fe200000000ff */
[-C--:B------:R-:W-:Y:S01]  /*6000*/  IMAD R14, R53, R50.reuse, R14 ;  /* 0x00000032350e7224 */ /* 0x080fe200078e020e */
[----:B------:R-:W-:Y:S01]  /*6010*/  PRMT R53, R61, 0x8880, RZ ;  /* 0x000088803d357816 */ /* 0x000fe200000000ff */
[----:B------:R-:W-:Y:S01]  /*6020*/  IMAD R19, R49, R50, R19 ;  /* 0x0000003231137224 */ /* 0x000fe200078e0213 */
[----:B------:R-:W-:Y:S01]  /*6030*/  MOV R49, R51 ;  /* 0x0000003300317202 */ /* 0x000fe20000000f00 */
[----:B------:R-:W-:Y:S02]  /*6040*/  IMAD R16, R47, R20, RZ ;  /* 0x000000142f107224 */ /* 0x000fe400078e02ff */
[C---:B------:R-:W-:Y:S01]  /*6050*/  IMAD.U32 R52, R60.reuse, 0x10000, RZ ;  /* 0x000100003c347824 */ /* 0x040fe200078e00ff */
[----:B------:R-:W-:Y:S01]  /*6060*/  I2IP.S8.S32.SAT R71, R19, R14, RZ ;  /* 0x0000000e13477239 */ /* 0x000fe200000014ff */
[----:B------:R-:W-:Y:S01]  /*6070*/  IMAD R16, R49, R50, R16 ;  /* 0x0000003231107224 */ /* 0x000fe200078e0210 */
[----:B------:R-:W-:Y:S01]  /*6080*/  SHF.L.U32 R49, R60, 0x8, RZ ;  /* 0x000000083c317819 */ /* 0x000fe200000006ff */
[C---:B------:R-:W-:Y:S01]  /*6090*/  IMAD R17, R47.reuse, R21, RZ ;  /* 0x000000152f117224 */ /* 0x040fe200078e02ff */
[----:B------:R-:W-:Y:S01]  /*60a0*/  SHF.R.S32.HI R51, RZ, 0x18, R52 ;  /* 0x00000018ff337819 */ /* 0x000fe20000011434 */
[C---:B------:R-:W-:Y:S01]  /*60b0*/  IMAD R18, R47.reuse, R22, RZ ;  /* 0x000000162f127224 */ /* 0x040fe200078e02ff */
[----:B------:R-:W-:Y:S01]  /*60c0*/  SHF.R.S32.HI R49, RZ, 0x18, R49 ;  /* 0x00000018ff317819 */ /* 0x000fe20000011431 */
[----:B------:R-:W-:Y:S01]  /*60d0*/  IMAD R23, R47, R23, RZ ;  /* 0x000000172f177224 */ /* 0x000fe200078e02ff */
[----:B------:R-:W-:Y:S01]  /*60e0*/  I2IP.S8.S32.SAT R71, R13, R12, R71 ;  /* 0x0000000c0d477239 */ /* 0x000fe20000001447 */
[----:B------:R-:W-:Y:S01]  /*60f0*/  IMAD R17, R51, R50, R17 ;  /* 0x0000003233117224 */ /* 0x000fe200078e0211 */
[C---:B------:R-:W-:Y:S01]  /*6100*/  SHF.L.U32 R52, R61.reuse, 0x10, RZ ;  /* 0x000000103d347819 */ /* 0x040fe200000006ff */
[----:B------:R-:W-:Y:S01]  /*6110*/  IMAD.SHL.U32 R54, R61, 0x100, RZ ;  /* 0x000001003d367824 */ /* 0x000fe200078e00ff */
[----:B------:R-:W-:Y:S01]  /*6120*/  SHF.R.S32.HI R51, RZ, 0x18, R60 ;  /* 0x00000018ff337819 */ /* 0x000fe2000001143c */
[----:B------:R-:W-:Y:S01]  /*6130*/  IMAD R20, R47, R24, RZ ;  /* 0x000000182f147224 */ /* 0x000fe200078e02ff */
[----:B------:R1:W-:Y:S01]  /*6140*/  STS.128 [R95+UR49+0x4200], R68 ;  /* 0x004200445f007988 */ /* 0x0003e20008000c31 */
[-C--:B------:R-:W-:Y:S01]  /*6150*/  IMAD R18, R49, R50.reuse, R18 ;  /* 0x0000003231127224 */ /* 0x080fe200078e0212 */
[----:B------:R-:W-:Y:S01]  /*6160*/  SHF.R.S32.HI R52, RZ, 0x18, R52 ;  /* 0x00000018ff347819 */ /* 0x000fe20000011434 */
[----:B------:R-:W-:Y:S01]  /*6170*/  IMAD R21, R47, R25, RZ ;  /* 0x000000192f157224 */ /* 0x000fe200078e02ff */
[----:B------:R-:W-:Y:S01]  /*6180*/  SHF.R.S32.HI R49, RZ, 0x18, R54 ;  /* 0x00000018ff317819 */ /* 0x000fe20000011436 */
[----:B------:R-:W-:Y:S01]  /*6190*/  IMAD R23, R51, R50, R23 ;  /* 0x0000003233177224 */ /* 0x000fe200078e0217 */
[----:B------:R-:W-:Y:S01]  /*61a0*/  SHF.R.S32.HI R51, RZ, 0x18, R61 ;  /* 0x00000018ff337819 */ /* 0x000fe2000001143d */
[----:B------:R-:W-:Y:S01]  /*61b0*/  IMAD R22, R47, R26, RZ ;  /* 0x0000001a2f167224 */ /* 0x000fe200078e02ff */
[----:B------:R-:W-:Y:S01]  /*61c0*/  SHF.R.S32.HI R54, RZ, 0x18, R63 ;  /* 0x00000018ff367819 */ /* 0x000fe2000001143f */
[----:B------:R-:W-:Y:S01]  /*61d0*/  IMAD R20, R53, R50, R20 ;  /* 0x0000003235147224 */ /* 0x000fe200078e0214 */
[----:B------:R-:W-:Y:S01]  /*61e0*/  I2IP.S8.S32.SAT R76, R23, R18, RZ ;  /* 0x00000012174c7239 */ /* 0x000fe200000014ff */
[----:B------:R-:W-:Y:S01]  /*61f0*/  IMAD R27, R47, R27, RZ ;  /* 0x0000001b2f1b7224 */ /* 0x000fe200078e02ff */
[----:B------:R-:W-:Y:S01]  /*6200*/  SHF.L.U32 R53, R62, 0x8, RZ ;  /* 0x000000083e357819 */ /* 0x000fe200000006ff */
[-C--:B------:R-:W-:Y:S01]  /*6210*/  IMAD R21, R52, R50.reuse, R21 ;  /* 0x0000003234157224 */ /* 0x080fe200078e0215 */
[C---:B------:R-:W-:Y:S01]  /*6220*/  SHF.L.U32 R52, R62.reuse, 0x10, RZ ;  /* 0x000000103e347819 */ /* 0x040fe200000006ff */
[----:B------:R-:W-:Y:S01]  /*6230*/  IMAD R22, R49, R50, R22 ;  /* 0x0000003231167224 */ /* 0x000fe200078e0216 */
[----:B------:R-:W-:Y:S01]  /*6240*/  PRMT R49, R62, 0x8880, RZ ;  /* 0x000088803e317816 */ /* 0x000fe200000000ff */
[----:B------:R-:W-:Y:S01]  /*6250*/  IMAD R24, R47, R28, RZ ;  /* 0x0000001c2f187224 */ /* 0x000fe200078e02ff */
[----:B------:R-:W-:Y:S01]  /*6260*/  I2IP.S8.S32.SAT R76, R17, R16, R76 ;  /* 0x00000010114c7239 */ /* 0x000fe2000000144c */
[----:B------:R-:W-:Y:S01]  /*6270*/  IMAD R27, R51, R50, R27 ;  /* 0x00000032331b7224 */ /* 0x000fe200078e021b */
[----:B------:R-:W-:Y:S01]  /*6280*/  SHF.R.S32.HI R51, RZ, 0x18, R52 ;  /* 0x00000018ff337819 */ /* 0x000fe20000011434 */
[C---:B------:R-:W-:Y:S01]  /*6290*/  IMAD R25, R47.reuse, R29, RZ ;  /* 0x0000001d2f197224 */ /* 0x040fe200078e02ff */
[----:B------:R-:W-:Y:S01]  /*62a0*/  SHF.R.S32.HI R53, RZ, 0x18, R53 ;  /* 0x00000018ff357819 */ /* 0x000fe20000011435 */
[----:B------:R-:W-:Y:S01]  /*62b0*/  IMAD R26, R47, R30, RZ ;  /* 0x0000001e2f1a7224 */ /* 0x000fe200078e02ff */
[----:B------:R-:W-:Y:S01]  /*62c0*/  I2IP.S8.S32.SAT R77, R27, R22, RZ ;  /* 0x000000161b4d7239 */ /* 0x000fe200000014ff */
[-C--:B------:R-:W-:Y:S01]  /*62d0*/  IMAD R24, R49, R50.reuse, R24 ;  /* 0x0000003231187224 */ /* 0x080fe200078e0218 */
[----:B------:R-:W-:Y:S01]  /*62e0*/  SHF.L.U32 R52, R63, 0x10, RZ ;  /* 0x000000103f347819 */ /* 0x000fe200000006ff */
[----:B------:R-:W-:Y:S01]  /*62f0*/  IMAD R25, R51, R50, R25 ;  /* 0x0000003233197224 */ /* 0x000fe200078e0219 */
[----:B------:R-:W-:Y:S01]  /*6300*/  I2IP.S8.S32.SAT R77, R21, R20, R77 ;  /* 0x00000014154d7239 */ /* 0x000fe2000000144d */
[----:B------:R-:W-:Y:S01]  /*6310*/  IMAD R26, R53, R50, R26 ;  /* 0x00000032351a7224 */ /* 0x000fe200078e021a */
[----:B------:R-:W-:Y:S01]  /*6320*/  SHF.R.S32.HI R49, RZ, 0x18, R62 ;  /* 0x00000018ff317819 */ /* 0x000fe2000001143e */
[----:B------:R-:W-:Y:S01]  /*6330*/  IMAD R31, R47, R31, RZ ;  /* 0x0000001f2f1f7224 */ /* 0x000fe200078e02ff */
[C---:B------:R-:W-:Y:S01]  /*6340*/  PRMT R51, R63.reuse, 0x8880, RZ ;  /* 0x000088803f337816 */ /* 0x040fe200000000ff */
[----:B------:R-:W-:Y:S01]  /*6350*/  IMAD.SHL.U32 R53, R63, 0x100, RZ ;  /* 0x000001003f357824 */ /* 0x000fe200078e00ff */
[----:B------:R-:W-:Y:S01]  /*6360*/  SHF.R.S32.HI R52, RZ, 0x18, R52 ;  /* 0x00000018ff347819 */ /* 0x000fe20000011434 */
[C---:B------:R-:W-:Y:S02]  /*6370*/  IMAD R28, R47.reuse, R32, RZ ;  /* 0x000000202f1c7224 */ /* 0x040fe400078e02ff */
[----:B------:R-:W-:Y:S01]  /*6380*/  IMAD R29, R47, R33, RZ ;  /* 0x000000212f1d7224 */ /* 0x000fe200078e02ff */
[----:B------:R-:W-:Y:S01]  /*6390*/  SHF.R.S32.HI R53, RZ, 0x18, R53 ;  /* 0x00000018ff357819 */ /* 0x000fe20000011435 */
[-C--:B------:R-:W-:Y:S02]  /*63a0*/  IMAD R31, R49, R50.reuse, R31 ;  /* 0x00000032311f7224 */ /* 0x080fe400078e021f */
[----:B------:R-:W-:Y:S02]  /*63b0*/  IMAD R28, R51, R50, R28 ;  /* 0x00000032331c7224 */ /* 0x000fe400078e021c */
[----:B------:R-:W-:Y:S01]  /*63c0*/  IMAD R30, R47, R34, RZ ;  /* 0x000000222f1e7224 */ /* 0x000fe200078e02ff */
[----:B------:R-:W-:Y:S01]  /*63d0*/  I2IP.S8.S32.SAT R55, R31, R26, RZ ;  /* 0x0000001a1f377239 */ /* 0x000fe200000014ff */
[----:B------:R-:W-:Y:S02]  /*63e0*/  IMAD R29, R52, R50, R29 ;  /* 0x00000032341d7224 */ /* 0x000fe400078e021d */
[----:B------:R-:W-:Y:S01]  /*63f0*/  IMAD R35, R47, R35, RZ ;  /* 0x000000232f237224 */ /* 0x000fe200078e02ff */
[----:B------:R-:W-:Y:S01]  /*6400*/  I2IP.S8.S32.SAT R78, R25, R24, R55 ;  /* 0x00000018194e7239 */ /* 0x000fe20000001437 */
[-C--:B------:R-:W-:Y:S01]  /*6410*/  IMAD R30, R53, R50.reuse, R30 ;  /* 0x00000032351e7224 */ /* 0x080fe200078e021e */
[----:B------:R-:W-:Y:S01]  /*6420*/  LEA R55, R100, UR49, 0x3 ;  /* 0x0000003164377c11 */ /* 0x000fe2000f8e18ff */
[----:B------:R-:W-:Y:S05]  /*6430*/  IMAD R35, R54, R50, R35 ;  /* 0x0000003236237224 */ /* 0x000fea00078e0223 */
[----:B------:R-:W-:Y:S04]  /*6440*/  I2IP.S8.S32.SAT R73, R35, R30, RZ ;  /* 0x0000001e23497239 */ /* 0x000fe800000014ff */
[----:B------:R-:W-:Y:S05]  /*6450*/  I2IP.S8.S32.SAT R79, R29, R28, R73 ;  /* 0x0000001c1d4f7239 */ /* 0x000fea0000001449 */
[----:B------:R1:W-:Y:S01]  /*6460*/  STS.128 [R109+0x4210], R76 ;  /* 0x0042104c6d007388 */ /* 0x0003e20000000c00 */
[----:B------:R-:W-:Y:S01]  /*6470*/  @!PT LDS RZ, [RZ] ;  /* 0x00000000fffff984 */ /* 0x000fe20000000800 */
[----:B------:R-:W-:Y:S01]  /*6480*/  @!PT LDS RZ, [RZ] ;  /* 0x00000000fffff984 */ /* 0x000fe20000000800 */
[----:B------:R-:W-:Y:S01]  /*6490*/  @!PT LDS RZ, [RZ] ;  /* 0x00000000fffff984 */ /* 0x000fe20000000800 */
[----:B------:R-:W-:Y:S01]  /*64a0*/  @!PT LDS RZ, [RZ] ;  /* 0x00000000fffff984 */ /* 0x000fe20000000800 */
[----:B------:R2:W-:Y:S07]  /*64b0*/  MEMBAR.ALL.CTA ;  /* 0x0000000000007992 */ /* 0x0005ee0000008000 */
[----:B--2---:R-:W2:Y:S02]  /*64c0*/  FENCE.VIEW.ASYNC.S ;  /* 0x00000000000073c6 */ /* 0x004ea40000000000 */
[----:B--2---:R-:W-:Y:S06]  /*64d0*/  BAR.SYNC.DEFER_BLOCKING 0x1, 0x80 ;  /* 0x0042000000007b1d */ /* 0x004fec0000010000 */
[----:B------:R-:W-:Y:S05]  /*64e0*/  @P0 BRA `(.L_x_99) ;  /* 0x0000000000280947 */ /* 0x000fea0003800000 */
[----:B------:R-:W-:Y:S02]  /*64f0*/  UIADD3 UR4, UPT, UPT, UR49, 0x4200, URZ ;  /* 0x0000420031047890 */ /* 0x000fe4000fffe0ff */
[----:B------:R-:W-:Y:S01]  /*6500*/  UIADD3 UR6, UP0, UPT, UR52, 0x680, URZ ;  /* 0x0000068034067890 */ /* 0x000fe2000ff1e0ff */
[----:B------:R-:W-:Y:S03]  /*6510*/  UMOV UR43, UR36 ;  /* 0x00000024002b7c82 */ /* 0x000fe60008000000 */
[----:B------:R-:W-:Y:S01]  /*6520*/  MOV R104, UR4 ;  /* 0x0000000400687c02 */ /* 0x000fe20008000f00 */
[----:B------:R-:W-:Y:S03]  /*6530*/  UIADD3.X UR7, UPT, UPT, URZ, UR53, URZ, UP0, !UPT ;  /* 0x00000035ff077290 */ /* 0x000fe600087fe4ff */
[----:B------:R-:W-:Y:S11]  /*6540*/  R2UR UR40, R104 ;  /* 0x00000000682872ca */ /* 0x000ff600000e0000 */
[----:B------:R-:W-:Y:S02]  /*6550*/  @!UPT UIADD3 URZ, UPT, UPT, URZ, URZ, URZ ;  /* 0x000000fffffff290 */ /* 0x000fe4000fffe0ff */
[----:B------:R2:W-:Y:S01]  /*6560*/  UTMASTG.3D [UR40], [UR6] ;  /* 0x00000028060073b5 */ /* 0x0005e20008010000 */
[----:B------:R0:W-:Y:S01]  /*6570*/  UTMACMDFLUSH ;  /* 0x00000000000079b7 */ /* 0x0001e20000000000 */
[----:B--2---:R-:W-:Y:S04]  /*6580*/  DEPBAR.LE SB0, 0x1 ;  /* 0x000080400000791a */ /* 0x004fe80000000000 */
.L_x_99:
[----:B------:R-:W-:Y:S05]  /*6590*/  BSYNC.RECONVERGENT B0 ;  /* 0x0000000000007941 */ /* 0x000fea0003800200 */
.L_x_98:
[----:B------:R-:W-:Y:S06]  /*65a0*/  BAR.SYNC.DEFER_BLOCKING 0x1, 0x80 ;  /* 0x0042000000007b1d */ /* 0x000fec0000010000 */
[----:B------:R-:W2:Y:S01]  /*65b0*/  @P6 SYNCS.PHASECHK.TRANS64.TRYWAIT P0, [R55+URZ+0x40], R74 ;  /* 0x0000404a370065a7 */ /* 0x000ea200080011ff */
[----:B------:R-:W-:Y:S01]  /*65c0*/  BSSY B1, `(.L_x_100) ;  /* 0x000001f000017945 */ /* 0x000fe20003800000 */
[----:B--2---:R-:W-:Y:S03]  /*65d0*/  @P6 SEL R64, RZ, 0x1, !P0 ;  /* 0x00000001ff406807 */ /* 0x004fe60004000000 */
[----:B------:R-:W-:Y:S05]  /*65e0*/  @!P6 BRA `(.L_x_101) ;  /* 0x000000000070e947 */ /* 0x000fea0003800000 */
[----:B------:R-:W-:Y:S01]  /*65f0*/  ISETP.NE.AND P1, PT, R65, RZ, PT ;  /* 0x000000ff4100720c */ /* 0x000fe20003f25270 */
[----:B------:R-:W-:Y:S01]  /*6600*/  BSSY B0, `(.L_x_102) ;  /* 0x0000008000007945 */ /* 0x000fe20003800000 */
[----:B------:R-:W-:Y:S11]  /*6610*/  ISETP.NE.AND P0, PT, R64, RZ, PT ;  /* 0x000000ff4000720c */ /* 0x000ff60003f05270 */
[----:B------:R-:W-:Y:S04]  /*6620*/  @P1 IMAD R3, R100, 0x1000, R67 ;  /* 0x0000100064031824 */ /* 0x000fe800078e0243 */
[----:B------:R-:W-:Y:S01]  /*6630*/  @P1 IMAD.IADD R2, R66, 0x1, R3 ;  /* 0x0000000142021824 */ /* 0x000fe200078e0203 */
[----:B------:R-:W-:Y:S06]  /*6640*/  @P0 BRA `(.L_x_103) ;  /* 0x00000000000c0947 */ /* 0x000fec0003800000 */
[----:B------:R-:W-:Y:S04]  /*6650*/  SHF.L.U32 R0, R99, 0x1f, RZ ;  /* 0x0000001f63007819 */ /* 0x000fe800000006ff */
[----:B------:R-:W2:Y:S02]  /*6660*/  SYNCS.PHASECHK.TRANS64.TRYWAIT P0, [R55+URZ+0x40], R0 ;  /* 0x00004000370075a7 */ /* 0x000ea400080011ff */
[----:B--2---:R-:W-:Y:S05]  /*6670*/  @!P0 BRA `(.L_x_104) ;  /* 0x0000003000d48947 */ /* 0x004fea0003800000 */
.L_x_103:
[----:B------:R-:W-:Y:S05]  /*6680*/  BSYNC B0 ;  /* 0x0000000000007941 */ /* 0x000fea0003800000 */
.L_x_102:
[----:B------:R-:W-:Y:S01]  /*6690*/  ISETP.NE.AND P0, PT, R65, RZ, PT ;  /* 0x000000ff4100720c */ /* 0x000fe20003f05270 */
[----:B--2---:R-:W-:Y:S02]  /*66a0*/  VIADD R55, R55, 0x60 ;  /* 0x0000006037377836 */ /* 0x004fe40000000000 */
[----:B------:R-:W-:Y:S02]  /*66b0*/  IMAD.U32 R0, RZ, RZ, UR37 ;  /* 0x00000025ff007e24 */ /* 0x000fe4000f8e00ff */
[----:B------:R-:W-:Y:S03]  /*66c0*/  VIADD R100, R100, 0x1 ;  /* 0x0000000164647836 */ /* 0x000fe60000000000 */
[----:B------:R-:W-:Y:S05]  /*66d0*/  PRMT R0, R0, 0x654, R55 ;  /* 0x0000065400007816 */ /* 0x000fea0000000037 */
[----:B------:R2:W3:Y:S04]  /*66e0*/  @P0 LDS.128 R56, [R3+0x200] ;  /* 0x0002000003380984 */ /* 0x0004e80000000c00 */
[----:B------:R2:W4:Y:S01]  /*66f0*/  @P0 LDS.128 R60, [R2+0x210] ;  /* 0x00021000023c0984 */ /* 0x0005220000000c00 */
        /* <DEDUP_REMOVED lines=10> */
[----:B--23--:R-:W-:Y:S02]  /*67a0*/  LOP3.LUT R99, R99, R0, RZ, 0x3c, !PT ;  /* 0x0000000063637212 */ /* 0x00cfe400078e3cff */
.L_x_101:
[----:B------:R-:W-:Y:S05]  /*67b0*/  BSYNC B1 ;  /* 0x0000000000017941 */ /* 0x000fea0003800000 */
.L_x_100:
[----:B------:R-:W-:Y:S05]  /*67c0*/  VIADD R3, R48, 0x40 ;  /* 0x0000004030037836 */ /* 0x000fea0000000000 */
[----:B------:R-:W-:Y:S04]  /*67d0*/  SHF.R.U32.HI R3, RZ, 0x15, R3 ;  /* 0x00000015ff037819 */ /* 0x000fe80000011603 */
[----:B------:R-:W-:Y:S11]  /*67e0*/  LOP3.LUT P0, RZ, R3, 0x3, R96, 0x48, !PT ;  /* 0x0000000303ff7812 */ /* 0x000ff60007804860 */
[----:B------:R-:W-:Y:S02]  /*67f0*/  @!UPT UIADD3 URZ, UPT, UPT, URZ, URZ, URZ ;  /* 0x000000fffffff290 */ /* 0x000fe4000fffe0ff */
[----:B------:R-:W-:Y:S05]  /*6800*/  @!P0 BRA `(.L_x_105) ;  /* 0x0000000000408947 */ /* 0x000fea0003800000 */
[----:B------:R-:W2:Y:S01]  /*6810*/  LDCU.64 UR8, c[0x4][0x78] ;  /* 0x01000f00ff0877ac */ /* 0x000ea20008000a00 */
[----:B------:R-:W-:Y:S01]  /*6820*/  MOV R3, 0x0 ;  /* 0x0000000000037802 */ /* 0x000fe20000000f00 */
[----:B------:R-:W-:Y:S02]  /*6830*/  HFMA2 R12, -RZ, RZ, 0, 5.9604644775390625e-08 ;  /* 0x00000001ff0c7431 */ /* 0x000fe400000001ff */
[----:B------:R-:W-:Y:S02]  /*6840*/  IMAD.MOV.U32 R8, RZ, RZ, 0x192 ;  /* 0x00000192ff087424 */ /* 0x000fe400078e00ff */
[----:B------:R-:W-:Y:S01]  /*6850*/  IMAD.MOV.U32 R13, RZ, RZ, RZ ;  /* 0x000000ffff0d7224 */ /* 0x000fe200078e00ff */
[----:B------:R-:W3:Y:S01]  /*6860*/  LDCU.64 UR6, c[0x4][0x80] ;  /* 0x01001000ff0677ac */ /* 0x000ee20008000a00 */
[----:B------:R-:W1:Y:S01]  /*6870*/  LDC.64 R2, c[0x4][R3] ;  /* 0x0100000003027b82 */ /* 0x000e620000000a00 */
[----:B------:R-:W5:Y:S01]  /*6880*/  LDCU.64 UR4, c[0x4][0x18] ;  /* 0x01000300ff0477ac */ /* 0x000f620008000a00 */
[----:B--2---:R-:W-:Y:S01]  /*6890*/  MOV R5, UR9 ;  /* 0x0000000900057c02 */ /* 0x004fe20008000f00 */
[----:B------:R-:W-:Y:S01]  /*68a0*/  IMAD.U32 R4, RZ, RZ, UR8 ;  /* 0x00000008ff047e24 */ /* 0x000fe2000f8e00ff */
[----:B---3--:R-:W-:Y:S01]  /*68b0*/  MOV R7, UR7 ;  /* 0x0000000700077c02 */ /* 0x008fe20008000f00 */
[----:B------:R-:W-:Y:S01]  /*68c0*/  IMAD.U32 R6, RZ, RZ, UR6 ;  /* 0x00000006ff067e24 */ /* 0x000fe2000f8e00ff */
[----:B-----5:R-:W-:Y:S01]  /*68d0*/  MOV R11, UR5 ;  /* 0x00000005000b7c02 */ /* 0x020fe20008000f00 */
[----:B------:R-:W-:Y:S02]  /*68e0*/  IMAD.U32 R10, RZ, RZ, UR4 ;  /* 0x00000004ff0a7e24 */ /* 0x000fe4000f8e00ff */
[----:B------:R-:W-:Y:S07]  /*68f0*/  LEPC R20, `(.L_x_105) ;  /* 0x000000001014794e */ /* 0x000fee0000000000 */
[----:B-1--4-:R-:W-:Y:S05]  /*6900*/  CALL.ABS.NOINC R2 ;  /* 0x0000000002007343 */ /* 0x012fea0003c00000 */
.L_x_105:
[----:B------:R-:W-:Y:S01]  /*6910*/  SHF.L.U32 R51, R56, 0x10, RZ ;  /* 0x0000001038337819 */ /* 0x000fe200000006ff */
[----:B------:R-:W-:Y:S05]  /*6920*/  WARPSYNC.ALL ;  /* 0x0000000000007948 */ /* 0x000fea0003800000 */
[----:B------:R-:W-:Y:S01]  /*6930*/  R2UR UR4, R48 ;  /* 0x00000000300472ca */ /* 0x000fe200000e0000 */
[----:B------:R-:W-:Y:S01]  /*6940*/  BSSY.RECONVERGENT B0, `(.L_x_106) ;  /* 0x0000099000007945 */ /* 0x000fe20003800200 */
[C---:B------:R-:W-:Y:S02]  /*6950*/  PRMT R49, R56.reuse, 0x8880, RZ ;  /* 0x0000888038317816 */ /* 0x040fe400000000ff */
[----:B------:R-:W-:Y:S02]  /*6960*/  SHF.R.S32.HI R51, RZ, 0x18, R51 ;  /* 0x00000018ff337819 */ /* 0x000fe40000011433 */
[----:B------:R-:W-:Y:S02]  /*6970*/  SHF.L.U32 R52, R56, 0x8, RZ ;  /* 0x0000000838347819 */ /* 0x000fe400000006ff */
[----:B------:R-:W-:Y:S02]  /*6980*/  SHF.L.U32 R53, R57, 0x8, RZ ;  /* 0x0000000839357819 */ /* 0x000fe400000006ff */
[----:B------:R-:W-:Y:S02]  /*6990*/  SHF.R.S32.HI R54, RZ, 0x18, R58 ;  /* 0x00000018ff367819 */ /* 0x000fe4000001143a */
[----:B------:R-:W-:Y:S01]  /*69a0*/  SHF.R.S32.HI R53, RZ, 0x18, R53 ;  /* 0x00000018ff357819 */ /* 0x000fe20000011435 */
[----:B------:R-:W-:Y:S01]  /*69b0*/  LDTM.16dp32bit_t0_t15.x32 R4, tmem[UR4+0x40] ;  /* 0x00004004000479ee */ /* 0x000fe20008a80000 */
[----:B------:R-:W2:Y:S01]  /*69c0*/  LDTM.16dp32bit_t16_t31.x32 R4, tmem[UR4+0x60] ;  /* 0x00006004000479ee */ /* 0x000ea20008aa0000 */
[----:B----4-:R-:W-:Y:S02]  /*69d0*/  SHF.L.U32 R55, R62, 0x8, RZ ;  /* 0x000000083e377819 */ /* 0x010fe400000006ff */
[----:B------:R-:W-:Y:S02]  /*69e0*/  ISETP.NE.AND P0, PT, R105, RZ, PT ;  /* 0x000000ff6900720c */ /* 0x000fe40003f05270 */
[----:B------:R-:W-:Y:S02]  /*69f0*/  SHF.R.S32.HI R55, RZ, 0x18, R55 ;  /* 0x00000018ff377819 */ /* 0x000fe40000011437 */
[----:B------:R-:W-:Y:S01]  /*6a00*/  ISETP.NE.AND P6, PT, R72, RZ, PT ;  /* 0x000000ff4800720c */ /* 0x000fe20003fc5270 */
[C---:B--2---:R-:W-:Y:S02]  /*6a10*/  IMAD R0, R47.reuse, R4, RZ ;  /* 0x000000042f007224 */ /* 0x044fe400078e02ff */
        /* <DEDUP_REMOVED lines=12> */
[C---:B------:R-:W-:Y:S01]  /*6ae0*/  IMAD R4, R47.reuse, R8, RZ ;  /* 0x000000082f047224 */ /* 0x040fe200078e02ff */
[----:B------:R-:W-:Y:S01]  /*6af0*/  SHF.L.U32 R52, R58, 0x10, RZ ;  /* 0x000000103a347819 */ /* 0x000fe200000006ff */
[----:B------:R-:W-:Y:S01]  /*6b00*/  IMAD R5, R47, R9, RZ ;  /* 0x000000092f057224 */ /* 0x000fe200078e02ff */
[----:B-1----:R-:W-:Y:S01]  /*6b10*/  I2IP.S8.S32.SAT R69, R7, R3, RZ ;  /* 0x0000000307457239 */ /* 0x002fe200000014ff */
[----:B------:R-:W-:Y:S01]  /*6b20*/  IMAD R6, R47, R10, RZ ;  /* 0x0000000a2f067224 */ /* 0x000fe200078e02ff */
[----:B------:R-:W-:Y:S01]  /*6b30*/  SHF.R.S32.HI R52, RZ, 0x18, R52 ;  /* 0x00000018ff347819 */ /* 0x000fe20000011434 */
[----:B------:R-:W-:Y:S01]  /*6b40*/  IMAD R4, R49, R50, R4 ;  /* 0x0000003231047224 */ /* 0x000fe200078e0204 */
[----:B------:R-:W-:Y:S01]  /*6b50*/  I2IP.S8.S32.SAT R68, R2, R0, R69 ;  /* 0x0000000002447239 */ /* 0x000fe20000001445 */
[-C--:B------:R-:W-:Y:S01]  /*6b60*/  IMAD R5, R51, R50.reuse, R5 ;  /* 0x0000003233057224 */ /* 0x080fe200078e0205 */
[----:B------:R-:W-:Y:S01]  /*6b70*/  SHF.R.S32.HI R49, RZ, 0x18, R57 ;  /* 0x00000018ff317819 */ /* 0x000fe20000011439 */
[----:B------:R-:W-:Y:S01]  /*6b80*/  IMAD R11, R47, R11, RZ ;  /* 0x0000000b2f0b7224 */ /* 0x000fe200078e02ff */
[C---:B------:R-:W-:Y:S01]  /*6b90*/  PRMT R51, R58.reuse, 0x8880, RZ ;  /* 0x000088803a337816 */ /* 0x040fe200000000ff */
[----:B------:R-:W-:Y:S01]  /*6ba0*/  IMAD R6, R53, R50, R6 ;  /* 0x0000003235067224 */ /* 0x000fe200078e0206 */
[----:B------:R-:W-:Y:S01]  /*6bb0*/  SHF.L.U32 R53, R58, 0x8, RZ ;  /* 0x000000083a357819 */ /* 0x000fe200000006ff */
[C---:B------:R-:W-:Y:S02]  /*6bc0*/  IMAD R8, R47.reuse, R12, RZ ;  /* 0x0000000c2f087224 */ /* 0x040fe400078e02ff */
[----:B------:R-:W-:Y:S01]  /*6bd0*/  IMAD R9, R47, R13, RZ ;  /* 0x0000000d2f097224 */ /* 0x000fe200078e02ff */
[----:B------:R-:W-:Y:S01]  /*6be0*/  SHF.R.S32.HI R53, RZ, 0x18, R53 ;  /* 0x00000018ff357819 */ /* 0x000fe20000011435 */
[----:B------:R-:W-:Y:S01]  /*6bf0*/  IMAD R11, R49, R50, R11 ;  /* 0x00000032310b7224 */ /* 0x000fe200078e020b */
[----:B------:R-:W-:Y:S01]  /*6c00*/  PRMT R49, R59, 0x8880, RZ ;  /* 0x000088803b317816 */ /* 0x000fe200000000ff */
[----:B------:R-:W-:Y:S02]  /*6c10*/  IMAD R10, R47, R14, RZ ;  /* 0x0000000e2f0a7224 */ /* 0x000fe400078e02ff */
[----:B------:R-:W-:Y:S01]  /*6c20*/  IMAD R8, R51, R50, R8 ;  /* 0x0000003233087224 */ /* 0x000fe200078e0208 */
[----:B------:R-:W-:Y:S01]  /*6c30*/  I2IP.S8.S32.SAT R70, R11, R6, RZ ;  /* 0x000000060b467239 */ /* 0x000fe200000014ff */
[-C--:B------:R-:W-:Y:S01]  /*6c40*/  IMAD R9, R52, R50.reuse, R9 ;  /* 0x0000003234097224 */ /* 0x080fe200078e0209 */
[----:B------:R-:W-:Y:S01]  /*6c50*/  SHF.L.U32 R51, R59, 0x10, RZ ;  /* 0x000000103b337819 */ /* 0x000fe200000006ff */
[----:B------:R-:W-:Y:S01]  /*6c60*/  IMAD R10, R53, R50, R10 ;  /* 0x00000032350a7224 */ /* 0x000fe200078e020a */
[----:B------:R-:W-:Y:S01]  /*6c70*/  I2IP.S8.S32.SAT R69, R5, R4, R70 ;  /* 0x0000000405457239 */ /* 0x000fe20000001446 */
[----:B------:R-:W-:Y:S01]  /*6c80*/  IMAD R15, R47, R15, RZ ;  /* 0x0000000f2f0f7224 */ /* 0x000fe200078e02ff */
[----:B------:R-:W-:Y:S01]  /*6c90*/  SHF.R.S32.HI R51, RZ, 0x18, R51 ;  /* 0x00000018ff337819 */ /* 0x000fe20000011433 */
[----:B------:R-:W-:Y:S01]  /*6ca0*/  IMAD.SHL.U32 R53, R59, 0x100, RZ ;  /* 0x000001003b357824 */ /* 0x000fe200078e00ff */
[----:B------:R-:W-:Y:S01]  /*6cb0*/  SHF.R.S32.HI R52, RZ, 0x18, R59 ;  /* 0x00000018ff347819 */ /* 0x000fe2000001143b */
[C---:B------:R-:W-:Y:S02]  /*6cc0*/  IMAD R12, R47.reuse, R16, RZ ;  /* 0x000000102f0c7224 */ /* 0x040fe400078e02ff */
[----:B------:R-:W-:Y:S01]  /*6cd0*/  IMAD R13, R47, R17, RZ ;  /* 0x000000112f0d7224 */ /* 0x000fe200078e02ff */
[----:B------:R-:W-:Y:S01]  /*6ce0*/  SHF.R.S32.HI R53, RZ, 0x18, R53 ;  /* 0x00000018ff357819 */ /* 0x000fe20000011435 */
[----:B------:R-:W-:Y:S01]  /*6cf0*/  IMAD R15, R54, R50, R15 ;  /* 0x00000032360f7224 */ /* 0x000fe200078e020f */
[----:B------:R-:W-:Y:S01]  /*6d00*/  SHF.L.U32 R54, R61, 0x10, RZ ;  /* 0x000000103d367819 */ /* 0x000fe200000006ff */
[----:B------:R-:W-:Y:S02]  /*6d10*/  IMAD R14, R47, R18, RZ ;  /* 0x000000122f0e7224 */ /* 0x000fe400078e02ff */
[----:B------:R-:W-:Y:S01]  /*6d20*/  IMAD R12, R49, R50, R12 ;  /* 0x00000032310c7224 */ /* 0x000fe200078e020c */
[----:B------:R-:W-:Y:S01]  /*6d30*/  I2IP.S8.S32.SAT R71, R15, R10, RZ ;  /* 0x0000000a0f477239 */ /* 0x000fe200000014ff */
[----:B------:R-:W-:Y:S01]  /*6d40*/  IMAD R19, R47, R19, RZ ;  /* 0x000000132f137224 */ /* 0x000fe200078e02ff */
[----:B------:R-:W-:Y:S01]  /*6d50*/  PRMT R49, R60, 0x8880, RZ ;  /* 0x000088803c317816 */ /* 0x000fe200000000ff */
[----:B------:R-:W-:Y:S01]  /*6d60*/  IMAD R13, R51, R50, R13 ;  /* 0x00000032330d7224 */ /* 0x000fe200078e020d */
[----:B------:R-:W-:Y:S01]  /*6d70*/  I2IP.S8.S32.SAT R70, R9, R8, R71 ;  /* 0x0000000809467239 */ /* 0x000fe20000001447 */
[----:B------:R-:W-:Y:S01]  /*6d80*/  IMAD R16, R47, R20, RZ ;  /* 0x000000142f107224 */ /* 0x000fe200078e02ff */
[----:B------:R-:W-:Y:S01]  /*6d90*/  SHF.R.S32.HI R54, RZ, 0x18, R54 ;  /* 0x00000018ff367819 */ /* 0x000fe20000011436 */
[-C--:B------:R-:W-:Y:S01]  /*6da0*/  IMAD R14, R53, R50.reuse, R14 ;  /* 0x00000032350e7224 */ /* 0x080fe200078e020e */
[----:B------:R-:W-:Y:S01]  /*6db0*/  PRMT R53, R61, 0x8880, RZ ;  /* 0x000088803d357816 */ /* 0x000fe200000000ff */
[-C--:B------:R-:W-:Y:S01]  /*6dc0*/  IMAD R19, R52, R50.reuse, R19 ;  /* 0x0000003234137224 */ /* 0x080fe200078e0213 */
[----:B------:R-:W-:Y:S01]  /*6dd0*/  SHF.R.S32.HI R52, RZ, 0x18, R60 ;  /* 0x00000018ff347819 */ /* 0x000fe2000001143c */
[----:B------:R-:W-:Y:S01]  /*6de0*/  IMAD R16, R49, R50, R16 ;  /* 0x0000003231107224 */ /* 0x000fe200078e0210 */
[C---:B------:R-:W-:Y:S01]  /*6df0*/  SHF.L.U32 R49, R60.reuse, 0x10, RZ ;  /* 0x000000103c317819 */ /* 0x040fe200000006ff */
[C---:B------:R-:W-:Y:S01]  /*6e00*/  IMAD R17, R47.reuse, R21, RZ ;  /* 0x000000152f117224 */ /* 0x040fe200078e02ff */
[----:B------:R-:W-:Y:S01]  /*6e10*/  SHF.L.U32 R51, R60, 0x8, RZ ;  /* 0x000000083c337819 */ /* 0x000fe200000006ff */
[C---:B------:R-:W-:Y:S01]  /*6e20*/  IMAD R18, R47.reuse, R22, RZ ;  /* 0x000000162f127224 */ /* 0x040fe200078e02ff */
[----:B------:R-:W-:Y:S01]  /*6e30*/  SHF.R.S32.HI R49, RZ, 0x18, R49 ;  /* 0x00000018ff317819 */ /* 0x000fe20000011431 */
[C---:B------:R-:W-:Y:S01]  /*6e40*/  IMAD R23, R47.reuse, R23, RZ ;  /* 0x000000172f177224 */ /* 0x040fe200078e02ff */
[----:B------:R-:W-:Y:S01]  /*6e50*/  SHF.R.S32.HI R51, RZ, 0x18, R51 ;  /* 0x00000018ff337819 */ /* 0x000fe20000011433 */
[----:B------:R-:W-:Y:S01]  /*6e60*/  IMAD R20, R47, R24, RZ ;  /* 0x000000182f147224 */ /* 0x000fe200078e02ff */
[----:B------:R-:W-:Y:S01]  /*6e70*/  I2IP.S8.S32.SAT R71, R19, R14, RZ ;  /* 0x0000000e13477239 */ /* 0x000fe200000014ff */
[----:B------:R-:W-:Y:S02]  /*6e80*/  IMAD R17, R49, R50, R17 ;  /* 0x0000003231117224 */ /* 0x000fe400078e0211 */
[----:B------:R-:W-:Y:S01]  /*6e90*/  IMAD.SHL.U32 R49, R61, 0x100, RZ ;  /* 0x000001003d317824 */ /* 0x000fe200078e00ff */
[----:B------:R-:W-:Y:S01]  /*6ea0*/  I2IP.S8.S32.SAT R71, R13, R12, R71 ;  /* 0x0000000c0d477239 */ /* 0x000fe20000001447 */
[-C--:B------:R-:W-:Y:S01]  /*6eb0*/  IMAD R18, R51, R50.reuse, R18 ;  /* 0x0000003233127224 */ /* 0x080fe200078e0212 */
[----:B------:R-:W-:Y:S01]  /*6ec0*/  SHF.R.S32.HI R51, RZ, 0x18, R61 ;  /* 0x00000018ff337819 */ /* 0x000fe2000001143d */
[C---:B------:R-:W-:Y:S01]  /*6ed0*/  IMAD R21, R47.reuse, R25, RZ ;  /* 0x000000192f157224 */ /* 0x040fe200078e02ff */
[----:B------:R-:W-:Y:S01]  /*6ee0*/  SHF.R.S32.HI R49, RZ, 0x18, R49 ;  /* 0x00000018ff317819 */ /* 0x000fe20000011431 */
[----:B------:R-:W-:Y:S01]  /*6ef0*/  IMAD R23, R52, R50, R23 ;  /* 0x0000003234177224 */ /* 0x000fe200078e0217 */
[----:B------:R1:W-:Y:S01]  /*6f00*/  STS.128 [R95+UR49+0x5200], R68 ;  /* 0x005200445f007988 */ /* 0x0003e20008000c31 */
[----:B------:R-:W-:Y:S01]  /*6f10*/  IMAD R22, R47, R26, RZ ;  /* 0x0000001a2f167224 */ /* 0x000fe200078e02ff */
[C---:B------:R-:W-:Y:S01]  /*6f20*/  SHF.L.U32 R52, R62.reuse, 0x10, RZ ;  /* 0x000000103e347819 */ /* 0x040fe200000006ff */
        /* <DEDUP_REMOVED lines=9> */
[----:B------:R-:W-:Y:S01]  /*6fc0*/  SHF.R.S32.HI R49, RZ, 0x18, R62 ;  /* 0x00000018ff317819 */ /* 0x000fe2000001143e */
[----:B------:R-:W-:Y:S01]  /*6fd0*/  IMAD R25, R47, R29, RZ ;  /* 0x0000001d2f197224 */ /* 0x000fe200078e02ff */
[----:B------:R-:W-:Y:S01]  /*6fe0*/  SHF.R.S32.HI R54, RZ, 0x18, R63 ;  /* 0x00000018ff367819 */ /* 0x000fe2000001143f */
[-C--:B------:R-:W-:Y:S01]  /*6ff0*/  IMAD R27, R51, R50.reuse, R27 ;  /* 0x00000032331b7224 */ /* 0x080fe200078e021b */
[----:B------:R-:W-:Y:S01]  /*7000*/  PRMT R51, R63, 0x8880, RZ ;  /* 0x000088803f337816 */ /* 0x000fe200000000ff */
[----:B------:R-:W-:Y:S01]  /*7010*/  IMAD R24, R53, R50, R24 ;  /* 0x0000003235187224 */ /* 0x000fe200078e0218 */
[----:B------:R-:W-:Y:S01]  /*7020*/  SHF.L.U32 R53, R63, 0x8, RZ ;  /* 0x000000083f357819 */ /* 0x000fe200000006ff */
[----:B------:R-:W-:Y:S01]  /*7030*/  IMAD R26, R47, R30, RZ ;  /* 0x0000001e2f1a7224 */ /* 0x000fe200078e02ff */
[----:B------:R-:W-:Y:S01]  /*7040*/  I2IP.S8.S32.SAT R73, R27, R22, RZ ;  /* 0x000000161b497239 */ /* 0x000fe200000014ff */
[----:B------:R-:W-:Y:S01]  /*7050*/  IMAD R25, R52, R50, R25 ;  /* 0x0000003234197224 */ /* 0x000fe200078e0219 */
[----:B------:R-:W-:Y:S01]  /*7060*/  SHF.L.U32 R52, R63, 0x10, RZ ;  /* 0x000000103f347819 */ /* 0x000fe200000006ff */
[C---:B------:R-:W-:Y:S01]  /*7070*/  IMAD R31, R47.reuse, R31, RZ ;  /* 0x0000001f2f1f7224 */ /* 0x040fe200078e02ff */
[----:B------:R-:W-:Y:S01]  /*7080*/  SHF.R.S32.HI R53, RZ, 0x18, R53 ;  /* 0x00000018ff357819 */ /* 0x000fe20000011435 */
[----:B------:R-:W-:Y:S01]  /*7090*/  IMAD R28, R47, R32, RZ ;  /* 0x000000202f1c7224 */ /* 0x000fe200078e02ff */
[----:B------:R-:W-:Y:S01]  /*70a0*/  SHF.R.S32.HI R52, RZ, 0x18, R52 ;  /* 0x00000018ff347819 */ /* 0x000fe20000011434 */
[----:B------:R-:W-:Y:S01]  /*70b0*/  IMAD R26, R55, R50, R26 ;  /* 0x00000032371a7224 */ /* 0x000fe200078e021a */
[----:B------:R-:W-:Y:S01]  /*70c0*/  I2IP.S8.S32.SAT R77, R21, R20, R73 ;  /* 0x00000014154d7239 */ /* 0x000fe20000001449 */
[----:B------:R-:W-:Y:S01]  /*70d0*/  IMAD R29, R47, R33, RZ ;  /* 0x000000212f1d7224 */ /* 0x000fe200078e02ff */
[----:B------:R-:W-:Y:S01]  /*70e0*/  LEA R73, R100, UR49, 0x3 ;  /* 0x0000003164497c11 */ /* 0x000fe2000f8e18ff */
        /* <DEDUP_REMOVED lines=8> */
[----:B------:R-:W-:Y:S01]  /*7170*/  @P6 SHF.L.U32 R74, R99, 0x1f, RZ ;  /* 0x0000001f634a6819 */ /* 0x000fe200000006ff */
        /* <DEDUP_REMOVED lines=12> */
[----:B------:R-:W-:Y:S02]  /*7240*/  UIADD3 UR8, UP0, UPT, UR52, 0x680, URZ ;  /* 0x0000068034087890 */ /* 0x000fe4000ff1e0ff */
[----:B------:R-:W-:Y:S02]  /*7250*/  UIADD3 UR5, UPT, UPT, UR41, 0x40, URZ ;  /* 0x0000004029057890 */ /* 0x000fe4000fffe0ff */
[----:B------:R-:W-:Y:S02]  /*7260*/  UIADD3 UR4, UPT, UPT, UR49, 0x5200, URZ ;  /* 0x0000520031047890 */ /* 0x000fe4000fffe0ff */
[----:B------:R-:W-:Y:S01]  /*7270*/  UIADD3.X UR9, UPT, UPT, URZ, UR53, URZ, UP0, !UPT ;  /* 0x00000035ff097290 */ /* 0x000fe200087fe4ff */
[----:B------:R-:W-:Y:S01]  /*7280*/  UMOV UR6, UR42 ;  /* 0x0000002a00067c82 */ /* 0x000fe20008000000 */
[----:B------:R-:W-:Y:S07]  /*7290*/  UMOV UR7, UR36 ;  /* 0x0000002400077c82 */ /* 0x000fee0008000000 */
[----:B------:R2:W-:Y:S01]  /*72a0*/  UTMASTG.3D [UR4], [UR8] ;  /* 0x00000004080073b5 */ /* 0x0005e20008010000 */
[----:B------:R0:W-:Y:S01]  /*72b0*/  UTMACMDFLUSH ;  /* 0x00000000000079b7 */ /* 0x0001e20000000000 */
[----:B--2---:R-:W-:Y:S04]  /*72c0*/  DEPBAR.LE SB0, 0x1 ;  /* 0x000080400000791a */ /* 0x004fe80000000000 */
.L_x_107:
[----:B------:R-:W-:Y:S05]  /*72d0*/  BSYNC.RECONVERGENT B0 ;  /* 0x0000000000007941 */ /* 0x000fea0003800200 */
.L_x_106:
        /* <DEDUP_REMOVED lines=14> */
.L_x_111:
[----:B------:R-:W-:Y:S05]  /*73c0*/  BSYNC B0 ;  /* 0x0000000000007941 */ /* 0x000fea0003800000 */
.L_x_110:
        /* <DEDUP_REMOVED lines=18> */
.L_x_109:
[----:B------:R-:W-:Y:S05]  /*74f0*/  BSYNC B1 ;  /* 0x0000000000017941 */ /* 0x000fea0003800000 */
.L_x_108:
        /* <DEDUP_REMOVED lines=21> */
.L_x_113:
        /* <DEDUP_REMOVED lines=8> */
[----:B------:R-:W-:Y:S02]  /*76d0*/  ISETP.NE.AND P6, PT, R72, RZ, PT ;  /* 0x000000ff4800720c */ /* 0x000fe40003fc5270 */
[----:B------:R-:W-:Y:S01]  /*76e0*/  SHF.R.S32.HI R53, RZ, 0x18, R53 ;  /* 0x00000018ff357819 */ /* 0x000fe20000011435 */
[----:B------:R-:W-:Y:S01]  /*76f0*/  LDTM.16dp32bit_t0_t15.x32 R4, tmem[UR4+0x80] ;  /* 0x00008004000479ee */ /* 0x000fe20008a80000 */
[----:B------:R-:W2:Y:S01]  /*7700*/  LDTM.16dp32bit_t16_t31.x32 R4, tmem[UR4+0xa0] ;  /* 0x0000a004000479ee */ /* 0x000ea20008aa0000 */
[----:B------:R-:W-:Y:S02]  /*7710*/  SHF.R.S32.HI R54, RZ, 0x18, R58 ;  /* 0x00000018ff367819 */ /* 0x000fe4000001143a */
[----:B----4-:R-:W-:Y:S02]  /*7720*/  SHF.L.U32 R55, R62, 0x8, RZ ;  /* 0x000000083e377819 */ /* 0x010fe400000006ff */
[----:B------:R-:W-:Y:S02]  /*7730*/  ISETP.NE.AND P0, PT, R105, RZ, PT ;  /* 0x000000ff6900720c */ /* 0x000fe40003f05270 */
[----:B------:R-:W-:Y:S01]  /*7740*/  SHF.R.S32.HI R55, RZ, 0x18, R55 ;  /* 0x00000018ff377819 */ /* 0x000fe20000011437 */
        /* <DEDUP_REMOVED lines=132> */
[----:B------:R-:W-:Y:S02]  /*7f90*/  UIADD3 UR8, UP0, UPT, UR52, 0x680, URZ ;  /* 0x0000068034087890 */ /* 0x000fe4000ff1e0ff */
[----:B------:R-:W-:Y:S02]  /*7fa0*/  UIADD3 UR5, UPT, UPT, UR41, 0x80, URZ ;  /* 0x0000008029057890 */ /* 0x000fe4000fffe0ff */
[----:B------:R-:W-:Y:S01]  /*7fb0*/  MOV R104, UR10 ;  /* 0x0000000a00687c02 */ /* 0x000fe20008000f00 */
[----:B------:R-:W-:Y:S01]  /*7fc0*/  UIADD3.X UR9, UPT, UPT, URZ, UR53, URZ, UP0, !UPT ;  /* 0x00000035ff097290 */ /* 0x000fe200087fe4ff */
[----:B------:R-:W-:Y:S02]  /*7fd0*/  UMOV UR6, UR42 ;  /* 0x0000002a00067c82 */ /* 0x000fe40008000000 */
[----:B------:R-:W-:Y:S01]  /*7fe0*/  R2UR UR4, R104 ;  /* 0x00000000680472ca */ /* 0x000fe200000e0000 */
[----:B------:R-:W-:Y:S11]  /*7ff0*/  UMOV UR7, UR36 ;  /* 0x0000002400077c82 */ /* 0x000ff60008000000 */
[----:B------:R-:W-:Y:S01]  /*8000*/  @!UPT UIADD3 URZ, UPT, UPT, URZ, URZ, URZ ;  /* 0x000000fffffff290 */ /* 0x000fe2000fffe0ff */
[----:B------:R2:W-:Y:S01]  /*8010*/  UTMASTG.3D [UR4], [UR8] ;  /* 0x00000004080073b5 */ /* 0x0005e20008010000 */
[----:B------:R0:W-:Y:S01]  /*8020*/  UTMACMDFLUSH ;  /* 0x00000000000079b7 */ /* 0x0001e20000000000 */
[----:B--2---:R-:W-:Y:S04]  /*8030*/  DEPBAR.LE SB0, 0x1 ;  /* 0x000080400000791a */ /* 0x004fe80000000000 */
.L_x_115:
[----:B------:R-:W-:Y:S05]  /*8040*/  BSYNC.RECONVERGENT B0 ;  /* 0x0000000000007941 */ /* 0x000fea0003800200 */
.L_x_114:
        /* <DEDUP_REMOVED lines=14> */
.L_x_119:
[----:B------:R-:W-:Y:S05]  /*8130*/  BSYNC B0 ;  /* 0x0000000000007941 */ /* 0x000fea0003800000 */
.L_x_118:
        /* <DEDUP_REMOVED lines=18> */
.L_x_117:
[----:B------:R-:W-:Y:S05]  /*8260*/  BSYNC B1 ;  /* 0x0000000000017941 */ /* 0x000fea0003800000 */
.L_x_116:
        /* <DEDUP_REMOVED lines=21> */
.L_x_121:
[----:B------:R-:W-:Y:S01]  /*83c0*/  ISETP.NE.AND P0, PT, R105, RZ, PT ;  /* 0x000000ff6900720c */ /* 0x000fe20003f05270 */
[----:B------:R-:W-:Y:S05]  /*83d0*/  WARPSYNC.ALL ;  /* 0x0000000000007948 */ /* 0x000fea0003800000 */
[----:B------:R-:W-:Y:S01]  /*83e0*/  IMAD.SHL.U32 R80, R57, 0x100, RZ ;  /* 0x0000010039507824 */ /* 0x000fe200078e00ff */
[----:B------:R-:W-:Y:S01]  /*83f0*/  R2UR UR4, R48 ;  /* 0x00000000300472ca */ /* 0x000fe200000e0000 */
[----:B-1----:R-:W-:Y:S01]  /*8400*/  IMAD.SHL.U32 R74, R59, 0x100, RZ ;  /* 0x000001003b4a7824 */ /* 0x002fe200078e00ff */
[C---:B------:R-:W-:Y:S01]  /*8410*/  SHF.L.U32 R51, R56.reuse, 0x10, RZ ;  /* 0x0000001038337819 */ /* 0x040fe200000006ff */
[----:B----4-:R-:W-:Y:S01]  /*8420*/  IMAD.SHL.U32 R68, R61, 0x100, RZ ;  /* 0x000001003d447824 */ /* 0x010fe200078e00ff */
[C---:B------:R-:W-:Y:S01]  /*8430*/  PRMT R49, R56.reuse, 0x8880, RZ ;  /* 0x0000888038317816 */ /* 0x040fe200000000ff */
[----:B------:R-:W-:Y:S01]  /*8440*/  BSSY.RECONVERGENT B0, `(.L_x_122) ;  /* 0x000009e000007945 */ /* 0x000fe20003800200 */
[----:B------:R-:W-:Y:S02]  /*8450*/  SHF.L.U32 R53, R56, 0x8, RZ ;  /* 0x0000000838357819 */ /* 0x000fe400000006ff */
[----:B------:R-:W-:Y:S02]  /*8460*/  SHF.R.S32.HI R51, RZ, 0x18, R51 ;  /* 0x00000018ff337819 */ /* 0x000fe40000011433 */
[C---:B------:R-:W-:Y:S02]  /*8470*/  PRMT R82, R57.reuse, 0x8880, RZ ;  /* 0x0000888039527816 */ /* 0x040fe400000000ff */
[----:B------:R-:W-:Y:S01]  /*8480*/  SHF.R.S32.HI R53, RZ, 0x18, R53 ;  /* 0x00000018ff357819 */ /* 0x000fe20000011435 */
[----:B------:R-:W-:Y:S01]  /*8490*/  LDTM.16dp32bit_t0_t15.x32 R4, tmem[UR4+0xc0] ;  /* 0x0000c004000479ee */ /* 0x000fe20008a80000 */
[----:B------:R-:W1:Y:S01]  /*84a0*/  LDTM.16dp32bit_t16_t31.x32 R4, tmem[UR4+0xe0] ;  /* 0x0000e004000479ee */ /* 0x000e620008aa0000 */
[----:B------:R-:W-:Y:S01]  /*84b0*/  NOP ;  /* 0x0000000000007918 */ /* 0x000fe20000000000 */
[----:B------:R-:W-:Y:S02]  /*84c0*/  R2UR UR5, R108 ;  /* 0x000000006c0572ca */ /* 0x000fe400000e0000 */
[----:B------:R-:W-:Y:S02]  /*84d0*/  SHF.R.S32.HI R52, RZ, 0x18, R56 ;  /* 0x00000018ff347819 */ /* 0x000fe40000011438 */
[----:B------:R-:W-:Y:S02]  /*84e0*/  SHF.L.U32 R81, R57, 0x10, RZ ;  /* 0x0000001039517819 */ /* 0x000fe400000006ff */
[C---:B------:R-:W-:Y:S02]  /*84f0*/  PRMT R79, R58.reuse, 0x8880, RZ ;  /* 0x000088803a4f7816 */ /* 0x040fe400000000ff */
[----:B------:R-:W-:Y:S02]  /*8500*/  SHF.R.S32.HI R54, RZ, 0x18, R57 ;  /* 0x00000018ff367819 */ /* 0x000fe40000011439 */
[----:B------:R-:W-:Y:S02]  /*8510*/  SHF.L.U32 R78, R58, 0x10, RZ ;  /* 0x000000103a4e7819 */ /* 0x000fe400000006ff */
[C---:B------:R-:W-:Y:S01]  /*8520*/  PRMT R76, R59.reuse, 0x8880, RZ ;  /* 0x000088803b4c7816 */ /* 0x040fe200000000ff */
[----:B------:R-:W-:Y:S01]  /*8530*/  UIADD3 UR5, UPT, UPT, UR5, 0xd0, URZ ;  /* 0x000000d005057890 */ /* 0x000fe2000fffe0ff */
[----:B------:R-:W-:Y:S02]  /*8540*/  SHF.R.S32.HI R55, RZ, 0x18, R58 ;  /* 0x00000018ff377819 */ /* 0x000fe4000001143a */
[----:B------:R-:W-:Y:S01]  /*8550*/  SHF.L.U32 R75, R59, 0x10, RZ ;  /* 0x000000103b4b7819 */ /* 0x000fe200000006ff */
[----:B------:R-:W-:Y:S01]  /*8560*/  UPRMT UR5, UR37, 0x654, UR5 ;  /* 0x0000065425057896 */ /* 0x000fe20008000005 */
[C---:B------:R-:W-:Y:S02]  /*8570*/  PRMT R73, R60.reuse, 0x8880, RZ ;  /* 0x000088803c497816 */ /* 0x040fe400000000ff */
[----:B------:R-:W-:Y:S01]  /*8580*/  SHF.R.S32.HI R56, RZ, 0x18, R59 ;  /* 0x00000018ff387819 */ /* 0x000fe2000001143b */
[C---:B-1----:R-:W-:Y:S01]  /*8590*/  IMAD R4, R47.reuse, R4, RZ ;  /* 0x000000042f047224 */ /* 0x042fe200078e02ff */
[----:B------:R-:W-:Y:S01]  /*85a0*/  SHF.L.U32 R72, R60, 0x10, RZ ;  /* 0x000000103c487819 */ /* 0x000fe200000006ff */
[----:B------:R-:W-:Y:S01]  /*85b0*/  IMAD R5, R47, R5, RZ ;  /* 0x000000052f057224 */ /* 0x000fe200078e02ff */
[----:B------:R-:W-:Y:S01]  /*85c0*/  PRMT R70, R61, 0x8880, RZ ;  /* 0x000088803d467816 */ /* 0x000fe200000000ff */
[----:B------:R-:W-:Y:S01]  /*85d0*/  IMAD R6, R47, R6, RZ ;  /* 0x000000062f067224 */ /* 0x000fe200078e02ff */
[----:B------:R-:W-:Y:S01]  /*85e0*/  SYNCS.ARRIVE.TRANS64.RED.A1T0 RZ, [UR5], RZ ;  /* 0x000000ffffff79a7 */ /* 0x000fe20008100405 */
[----:B------:R-:W-:Y:S01]  /*85f0*/  IMAD R4, R49, R50, R4 ;  /* 0x0000003231047224 */ /* 0x000fe200078e0204 */
[----:B------:R-:W-:Y:S01]  /*8600*/  MOV R49, R82 ;  /* 0x0000005200317202 */ /* 0x000fe20000000f00 */
[----:B------:R-:W-:Y:S01]  /*8610*/  IMAD R7, R47, R7, RZ ;  /* 0x000000072f077224 */ /* 0x000fe200078e02ff */
[----:B------:R-:W-:Y:S01]  /*8620*/  SHF.R.S32.HI R57, RZ, 0x18, R60 ;  /* 0x00000018ff397819 */ /* 0x000fe2000001143c */
[-C--:B------:R-:W-:Y:S01]  /*8630*/  IMAD R5, R51, R50.reuse, R5 ;  /* 0x0000003233057224 */ /* 0x080fe200078e0205 */
[----:B------:R-:W-:Y:S01]  /*8640*/  SHF.R.S32.HI R51, RZ, 0x18, R81 ;  /* 0x00000018ff337819 */ /* 0x000fe20000011451 */
[----:B------:R-:W-:Y:S01]  /*8650*/  IMAD R6, R53, R50, R6 ;  /* 0x0000003235067224 */ /* 0x000fe200078e0206 */
[----:B------:R-:W-:Y:S01]  /*8660*/  SHF.R.S32.HI R53, RZ, 0x18, R80 ;  /* 0x00000018ff357819 */ /* 0x000fe20000011450 */
[----:B------:R-:W-:Y:S01]  /*8670*/  IMAD R8, R47, R8, RZ ;  /* 0x000000082f087224 */ /* 0x000fe200078e02ff */
[----:B------:R-:W-:Y:S01]  /*8680*/  SHF.L.U32 R69, R61, 0x10, RZ ;  /* 0x000000103d457819 */ /* 0x000fe200000006ff */
[----:B------:R-:W-:Y:S01]  /*8690*/  IMAD R7, R52, R50, R7 ;  /* 0x0000003234077224 */ /* 0x000fe200078e0207 */
[----:B------:R-:W-:Y:S01]  /*86a0*/  SHF.R.S32.HI R52, RZ, 0x18, R75 ;  /* 0x00000018ff347819 */ /* 0x000fe2000001144b */
[C---:B------:R-:W-:Y:S01]  /*86b0*/  IMAD R9, R47.reuse, R9, RZ ;  /* 0x000000092f097224 */ /* 0x040fe200078e02ff */
[----:B------:R-:W-:Y:S01]  /*86c0*/  PRMT R67, R62, 0x8880, RZ ;  /* 0x000088803e437816 */ /* 0x000fe200000000ff */
[----:B------:R-:W-:Y:S01]  /*86d0*/  IMAD R10, R47, R10, RZ ;  /* 0x0000000a2f0a7224 */ /* 0x000fe200078e02ff */
[----:B------:R-:W-:Y:S01]  /*86e0*/  I2IP.S8.S32.SAT R112, R7, R6, RZ ;  /* 0x0000000607707239 */ /* 0x000fe200000014ff */
[----:B------:R-:W-:Y:S01]  /*86f0*/  IMAD R8, R49, R50, R8 ;  /* 0x0000003231087224 */ /* 0x000fe200078e0208 */
[----:B------:R-:W-:Y:S01]  /*8700*/  MOV R49, R79 ;  /* 0x0000004f00317202 */ /* 0x000fe20000000f00 */
[----:B------:R-:W-:Y:S01]  /*8710*/  IMAD R11, R47, R11, RZ ;  /* 0x0000000b2f0b7224 */ /* 0x000fe200078e02ff */
[----:B------:R-:W-:Y:S01]  /*8720*/  I2IP.S8.S32.SAT R112, R5, R4, R112 ;  /* 0x0000000405707239 */ /* 0x000fe20000001470 */
[-C--:B------:R-:W-:Y:S01]  /*8730*/  IMAD R9, R51, R50.reuse, R9 ;  /* 0x0000003233097224 */ /* 0x080fe200078e0209 */
[----:B------:R-:W-:Y:S01]  /*8740*/  SHF.R.S32.HI R51, RZ, 0x18, R78 ;  /* 0x00000018ff337819 */ /* 0x000fe2000001144e */
[----:B------:R-:W-:Y:S01]  /*8750*/  IMAD R10, R53, R50, R10 ;  /* 0x00000032350a7224 */ /* 0x000fe200078e020a */
[----:B------:R-:W-:Y:S01]  /*8760*/  SHF.R.S32.HI R53, RZ, 0x18, R74 ;  /* 0x00000018ff357819 */ /* 0x000fe2000001144a */
[C---:B------:R-:W-:Y:S01]  /*8770*/  IMAD R12, R47.reuse, R12, RZ ;  /* 0x0000000c2f0c7224 */ /* 0x040fe200078e02ff */
[----:B------:R-:W-:Y:S01]  /*8780*/  SHF.L.U32 R77, R58, 0x8, RZ ;  /* 0x000000083a4d7819 */ /* 0x000fe200000006ff */
[-C--:B------:R-:W-:Y:S01]  /*8790*/  IMAD R11, R54, R50.reuse, R11 ;  /* 0x00000032360b7224 */ /* 0x080fe200078e020b */
[----:B------:R-:W-:Y:S01]  /*87a0*/  SHF.R.S32.HI R58, RZ, 0x18, R61 ;  /* 0x00000018ff3a7819 */ /* 0x000fe2000001143d */
[----:B------:R-:W-:Y:S01]  /*87b0*/  IMAD R13, R47, R13, RZ ;  /* 0x0000000d2f0d7224 */ /* 0x000fe200078e02ff */
[----:B------:R-:W-:Y:S01]  /*87c0*/  SHF.L.U32 R66, R62, 0x10, RZ ;  /* 0x000000103e427819 */ /* 0x000fe200000006ff */
[----:B------:R-:W-:Y:S01]  /*87d0*/  IMAD R12, R49, R50, R12 ;  /* 0x00000032310c7224 */ /* 0x000fe200078e020c */
[----:B------:R-:W-:Y:S01]  /*87e0*/  SHF.R.S32.HI R49, RZ, 0x18, R77 ;  /* 0x00000018ff317819 */ /* 0x000fe2000001144d */
[----:B------:R-:W-:Y:S01]  /*87f0*/  IMAD R14, R47, R14, RZ ;  /* 0x0000000e2f0e7224 */ /* 0x000fe200078e02ff */
[----:B------:R-:W-:Y:S01]  /*8800*/  I2IP.S8.S32.SAT R113, R11, R10, RZ ;  /* 0x0000000a0b717239 */ /* 0x000fe200000014ff */
[----:B------:R-:W-:Y:S01]  /*8810*/  IMAD R15, R47, R15, RZ ;  /* 0x0000000f2f0f7224 */ /* 0x000fe200078e02ff */
[----:B------:R-:W-:Y:S01]  /*8820*/  PRMT R64, R63, 0x8880, RZ ;  /* 0x000088803f407816 */ /* 0x000fe200000000ff */
[----:B------:R-:W-:Y:S01]  /*8830*/  IMAD R13, R51, R50, R13 ;  /* 0x00000032330d7224 */ /* 0x000fe200078e020d */
[----:B------:R-:W-:Y:S01]  /*8840*/  MOV R51, R76 ;  /* 0x0000004c00337202 */ /* 0x000fe20000000f00 */
[----:B------:R-:W-:Y:S01]  /*8850*/  IMAD R16, R47, R16, RZ ;  /* 0x000000102f107224 */ /* 0x000fe200078e02ff */
[----:B------:R-:W-:Y:S01]  /*8860*/  I2IP.S8.S32.SAT R113, R9, R8, R113 ;  /* 0x0000000809717239 */ /* 0x000fe20000001471 */
[-C--:B------:R-:W-:Y:S01]  /*8870*/  IMAD R14, R49, R50.reuse, R14 ;  /* 0x00000032310e7224 */ /* 0x080fe200078e020e */
[----:B------:R-:W-:Y:S01]  /*8880*/  SHF.R.S32.HI R59, RZ, 0x18, R62 ;  /* 0x00000018ff3b7819 */ /* 0x000fe2000001143e */
[----:B------:R-:W-:Y:S01]  /*8890*/  IMAD R17, R47, R17, RZ ;  /* 0x000000112f117224 */ /* 0x000fe200078e02ff */
[----:B------:R-:W-:Y:S01]  /*88a0*/  SHF.L.U32 R71, R60, 0x8, RZ ;  /* 0x000000083c477819 */ /* 0x000fe200000006ff */
[----:B------:R-:W-:Y:S01]  /*88b0*/  IMAD R15, R55, R50, R15 ;  /* 0x00000032370f7224 */ /* 0x000fe200078e020f */
[----:B------:R-:W-:Y:S01]  /*88c0*/  SHF.R.S32.HI R60, RZ, 0x18, R63 ;  /* 0x00000018ff3c7819 */ /* 0x000fe2000001143f */
[----:B------:R-:W-:Y:S01]  /*88d0*/  IMAD R18, R47, R18, RZ ;  /* 0x000000122f127224 */ /* 0x000fe200078e02ff */
[----:B------:R-:W-:Y:S01]  /*88e0*/  SHF.L.U32 R65, R62, 0x8, RZ ;  /* 0x000000083e417819 */ /* 0x000fe200000006ff */
[----:B------:R-:W-:Y:S01]  /*88f0*/  IMAD R16, R51, R50, R16 ;  /* 0x0000003233107224 */ /* 0x000fe200078e0210 */
[----:B------:R-:W-:Y:S01]  /*8900*/  I2IP.S8.S32.SAT R114, R15, R14, RZ ;  /* 0x0000000e0f727239 */ /* 0x000fe200000014ff */
[----:B------:R-:W-:Y:S01]  /*8910*/  IMAD R19, R47, R19, RZ ;  /* 0x000000132f137224 */ /* 0x000fe200078e02ff */
[----:B------:R-:W-:Y:S01]  /*8920*/  SHF.R.S32.HI R51, RZ, 0x18, R72 ;  /* 0x00000018ff337819 */ /* 0x000fe20000011448 */
[----:B------:R-:W-:Y:S01]  /*8930*/  IMAD R17, R52, R50, R17 ;  /* 0x0000003234117224 */ /* 0x000fe200078e0211 */
[----:B------:R-:W-:Y:S01]  /*8940*/  I2IP.S8.S32.SAT R114, R13, R12, R114 ;  /* 0x0000000c0d727239 */ /* 0x000fe20000001472 */
[----:B------:R-:W-:Y:S01]  /*8950*/  IMAD R0, R47, R20, RZ ;  /* 0x000000142f007224 */ /* 0x000fe200078e02ff */
[----:B------:R-:W-:Y:S01]  /*8960*/  SHF.R.S32.HI R52, RZ, 0x18, R71 ;  /* 0x00000018ff347819 */ /* 0x000fe20000011447 */
[-C--:B------:R-:W-:Y:S01]  /*8970*/  IMAD R18, R53, R50.reuse, R18 ;  /* 0x0000003235127224 */ /* 0x080fe200078e0212 */
[----:B------:R-:W-:Y:S01]  /*8980*/  SHF.R.S32.HI R53, RZ, 0x18, R68 ;  /* 0x00000018ff357819 */ /* 0x000fe20000011444 */
[----:B------:R-:W-:Y:S01]  /*8990*/  IMAD.MOV.U32 R49, RZ, RZ, R73 ;  /* 0x000000ffff317224 */ /* 0x000fe200078e0049 */
[----:B------:R-:W-:Y:S01]  /*89a0*/  SHF.L.U32 R62, R63, 0x10, RZ ;  /* 0x000000103f3e7819 */ /* 0x000fe200000006ff */
[C---:B------:R-:W-:Y:S01]  /*89b0*/  IMAD R2, R47.reuse, R21, RZ ;  /* 0x000000152f027224 */ /* 0x040fe200078e02ff */
[----:B------:R-:W-:Y:S01]  /*89c0*/  IADD3 R44, PT, PT, R44, 0x1, RZ ;  /* 0x000000012c2c7810 */ /* 0x000fe20007ffe0ff */
[----:B------:R-:W-:Y:S02]  /*89d0*/  IMAD R19, R56, R50, R19 ;  /* 0x0000003238137224 */ /* 0x000fe400078e0213 */
[----:B------:R-:W-:Y:S02]  /*89e0*/  IMAD R3, R47, R22, RZ ;  /* 0x000000162f037224 */ /* 0x000fe400078e02ff */
[----:B------:R-:W-:Y:S01]  /*89f0*/  IMAD R0, R49, R50, R0 ;  /* 0x0000003231007224 */ /* 0x000fe200078e0200 */
[----:B------:R-:W-:Y:S01]  /*8a00*/  I2IP.S8.S32.SAT R115, R19, R18, RZ ;  /* 0x0000001213737239 */ /* 0x000fe200000014ff */
[----:B------:R-:W-:Y:S01]  /*8a10*/  IMAD R23, R47, R23, RZ ;  /* 0x000000172f177224 */ /* 0x000fe200078e02ff */
[----:B------:R-:W-:Y:S01]  /*8a20*/  MOV R49, R70 ;  /* 0x0000004600317202 */ /* 0x000fe20000000f00 */
[----:B------:R-:W-:Y:S01]  /*8a30*/  IMAD R2, R51, R50, R2 ;  /* 0x0000003233027224 */ /* 0x000fe200078e0202 */
[----:B------:R-:W-:Y:S01]  /*8a40*/  I2IP.S8.S32.SAT R115, R17, R16, R115 ;  /* 0x0000001011737239 */ /* 0x000fe20000001473 */
[C---:B------:R-:W-:Y:S01]  /*8a50*/  IMAD R20, R47.reuse, R24, RZ ;  /* 0x000000182f147224 */ /* 0x040fe200078e02ff */
[----:B------:R-:W-:Y:S01]  /*8a60*/  SHF.R.S32.HI R51, RZ, 0x18, R69 ;  /* 0x00000018ff337819 */ /* 0x000fe20000011445 */
[-C--:B------:R-:W-:Y:S01]  /*8a70*/  IMAD R3, R52, R50.reuse, R3 ;  /* 0x0000003234037224 */ /* 0x080fe200078e0203 */
[----:B------:R-:W-:Y:S01]  /*8a80*/  SHF.R.S32.HI R52, RZ, 0x18, R62 ;  /* 0x00000018ff347819 */ /* 0x000fe2000001143e */
[----:B------:R-:W-:Y:S01]  /*8a90*/  IMAD R21, R47, R25, RZ ;  /* 0x000000192f157224 */ /* 0x000fe200078e02ff */
[----:B------:R1:W-:Y:S01]  /*8aa0*/  STS.128 [R95+UR49+0x5200], R112 ;  /* 0x005200705f007988 */ /* 0x0003e20008000c31 */
[----:B------:R-:W-:Y:S02]  /*8ab0*/  IMAD R23, R57, R50, R23 ;  /* 0x0000003239177224 */ /* 0x000fe400078e0217 */
[----:B------:R-:W-:Y:S02]  /*8ac0*/  IMAD R22, R47, R26, RZ ;  /* 0x0000001a2f167224 */ /* 0x000fe400078e02ff */
[-C--:B------:R-:W-:Y:S01]  /*8ad0*/  IMAD R20, R49, R50.reuse, R20 ;  /* 0x0000003231147224 */ /* 0x080fe200078e0214 */
[----:B------:R-:W-:Y:S01]  /*8ae0*/  I2IP.S8.S32.SAT R111, R23, R3, RZ ;  /* 0x00000003176f7239 */ /* 0x000fe200000014ff */
[----:B------:R-:W-:Y:S01]  /*8af0*/  IMAD R27, R47, R27, RZ ;  /* 0x0000001b2f1b7224 */ /* 0x000fe200078e02ff */
[----:B------:R-:W-:Y:S01]  /*8b00*/  MOV R49, R67 ;  /* 0x0000004300317202 */ /* 0x000fe20000000f00 */
[----:B------:R-:W-:Y:S01]  /*8b10*/  IMAD R21, R51, R50, R21 ;  /* 0x0000003233157224 */ /* 0x000fe200078e0215 */
[----:B------:R-:W-:Y:S01]  /*8b20*/  I2IP.S8.S32.SAT R116, R2, R0, R111 ;  /* 0x0000000002747239 */ /* 0x000fe2000000146f */
[----:B------:R-:W-:Y:S01]  /*8b30*/  IMAD R24, R47, R28, RZ ;  /* 0x0000001c2f187224 */ /* 0x000fe200078e02ff */
[----:B------:R-:W-:Y:S01]  /*8b40*/  SHF.R.S32.HI R51, RZ, 0x18, R66 ;  /* 0x00000018ff337819 */ /* 0x000fe20000011442 */
[-C--:B------:R-:W-:Y:S02]  /*8b50*/  IMAD R22, R53, R50.reuse, R22 ;  /* 0x0000003235167224 */ /* 0x080fe400078e0216 */
[-C--:B------:R-:W-:Y:S02]  /*8b60*/  IMAD R27, R58, R50.reuse, R27 ;  /* 0x000000323a1b7224 */ /* 0x080fe400078e021b */
[----:B------:R-:W-:Y:S02]  /*8b70*/  IMAD R25, R47, R29, RZ ;  /* 0x0000001d2f197224 */ /* 0x000fe400078e02ff */
[----:B------:R-:W-:Y:S01]  /*8b80*/  IMAD R24, R49, R50, R24 ;  /* 0x0000003231187224 */ /* 0x000fe200078e0218 */
[----:B------:R-:W-:Y:S01]  /*8b90*/  SHF.R.S32.HI R49, RZ, 0x18, R65 ;  /* 0x00000018ff317819 */ /* 0x000fe20000011441 */
[----:B------:R-:W-:Y:S01]  /*8ba0*/  IMAD R26, R47, R30, RZ ;  /* 0x0000001e2f1a7224 */ /* 0x000fe200078e02ff */
[----:B------:R-:W-:Y:S01]  /*8bb0*/  I2IP.S8.S32.SAT R117, R27, R22, RZ ;  /* 0x000000161b757239 */ /* 0x000fe200000014ff */
[----:B------:R-:W-:Y:S02]  /*8bc0*/  IMAD.SHL.U32 R61, R63, 0x100, RZ ;  /* 0x000001003f3d7824 */ /* 0x000fe400078e00ff */
[----:B------:R-:W-:Y:S01]  /*8bd0*/  IMAD R31, R47, R31, RZ ;  /* 0x0000001f2f1f7224 */ /* 0x000fe200078e02ff */
[----:B------:R-:W-:Y:S01]  /*8be0*/  I2IP.S8.S32.SAT R117, R21, R20, R117 ;  /* 0x0000001415757239 */ /* 0x000fe20000001475 */
[----:B------:R-:W-:Y:S01]  /*8bf0*/  IMAD R25, R51, R50, R25 ;  /* 0x0000003233197224 */ /* 0x000fe200078e0219 */
[----:B------:R-:W-:Y:S01]  /*8c00*/  MOV R51, R64 ;  /* 0x0000004000337202 */ /* 0x000fe20000000f00 */
[----:B------:R-:W-:Y:S01]  /*8c10*/  IMAD R28, R47, R32, RZ ;  /* 0x000000202f1c7224 */ /* 0x000fe200078e02ff */
[----:B------:R-:W-:Y:S01]  /*8c20*/  SHF.R.S32.HI R53, RZ, 0x18, R61 ;  /* 0x00000018ff357819 */ /* 0x000fe2000001143d */
[-C--:B------:R-:W-:Y:S02]  /*8c30*/  IMAD R26, R49, R50.reuse, R26 ;  /* 0x00000032311a7224 */ /* 0x080fe400078e021a */
[----:B------:R-:W-:Y:S02]  /*8c40*/  IMAD R29, R47, R33, RZ ;  /* 0x000000212f1d7224 */ /* 0x000fe400078e02ff */
[-C--:B------:R-:W-:Y:S02]  /*8c50*/  IMAD R31, R59, R50.reuse, R31 ;  /* 0x000000323b1f7224 */ /* 0x080fe400078e021f */
[----:B------:R-:W-:Y:S02]  /*8c60*/  IMAD R28, R51, R50, R28 ;  /* 0x00000032331c7224 */ /* 0x000fe400078e021c */
[----:B------:R-:W-:Y:S01]  /*8c70*/  IMAD R30, R47, R34, RZ ;  /* 0x000000222f1e7224 */ /* 0x000fe200078e02ff */
[----:B------:R-:W-:Y:S01]  /*8c80*/  I2IP.S8.S32.SAT R108, R31, R26, RZ ;  /* 0x0000001a1f6c7239 */ /* 0x000fe200000014ff */
[----:B------:R-:W-:Y:S02]  /*8c90*/  IMAD R29, R52, R50, R29 ;  /* 0x00000032341d7224 */ /* 0x000fe400078e021d */
[----:B------:R-:W-:Y:S01]  /*8ca0*/  IMAD R35, R47, R35, RZ ;  /* 0x000000232f237224 */ /* 0x000fe200078e02ff */
[----:B------:R-:W-:Y:S01]  /*8cb0*/  I2IP.S8.S32.SAT R118, R25, R24, R108 ;  /* 0x0000001819767239 */ /* 0x000fe2000000146c */
[-C--:B------:R-:W-:Y:S02]  /*8cc0*/  IMAD R30, R53, R50.reuse, R30 ;  /* 0x00000032351e7224 */ /* 0x080fe400078e021e */
        /* <DEDUP_REMOVED lines=21> */
.L_x_123:
[----:B------:R-:W-:Y:S05]  /*8e20*/  BSYNC.RECONVERGENT B0 ;  /* 0x0000000000007941 */ /* 0x000fea0003800200 */
.L_x_122:
[----:B------:R-:W-:Y:S01]  /*8e30*/  BAR.SYNC.DEFER_BLOCKING 0x1, 0x80 ;  /* 0x0042000000007b1d */ /* 0x000fe20000010000 */
[----:B------:R-:W-:Y:S01]  /*8e40*/  ISETP.NE.AND P2, PT, R106, RZ, PT ;  /* 0x000000ff6a00720c */ /* 0x000fe20003f45270 */
[----:B------:R-:W-:Y:S01]  /*8e50*/  IMAD.IADD R20, R43, 0x1, R83 ;  /* 0x000000012b147824 */ /* 0x000fe200078e0253 */
[----:B------:R-:W-:Y:S01]  /*8e60*/  ISETP.NE.AND P0, PT, R107, 0x2, PT ;  /* 0x000000026b00780c */ /* 0x000fe20003f05270 */
[----:B------:R-:W-:Y:S01]  /*8e70*/  IMAD.IADD R21, R45, 0x1, R90 ;  /* 0x000000012d157824 */ /* 0x000fe200078e025a */
[----:B------:R-:W-:Y:S02]  /*8e80*/  ISETP.NE.AND P1, PT, R44, 0x4, PT ;  /* 0x000000042c00780c */ /* 0x000fe40003f25270 */
[----:B------:R-:W-:Y:S02]  /*8e90*/  SEL R0, RZ, 0x1, P0 ;  /* 0x00000001ff007807 */ /* 0x000fe40000000000 */
[----:B------:R-:W-:Y:S02]  /*8ea0*/  SEL R3, RZ, 0x1, P1 ;  /* 0x00000001ff037807 */ /* 0x000fe40000800000 */
[----:B------:R-:W-:Y:S02]  /*8eb0*/  LOP3.LUT R101, R101, R0, RZ, 0x3c, !PT ;  /* 0x0000000065657212 */ /* 0x000fe400078e3cff */
[----:B------:R-:W-:Y:S02]  /*8ec0*/  LOP3.LUT R102, R102, R3, RZ, 0x3c, !PT ;  /* 0x0000000366667212 */ /* 0x000fe400078e3cff */
[----:B------:R-:W-:Y:S02]  /*8ed0*/  @P2 R2UR UR36, R98 ;  /* 0x00000000622422ca */ /* 0x000fe400000e0000 */
[----:B------:R-:W-:Y:S02]  /*8ee0*/  SEL R107, R107, RZ, P0 ;  /* 0x000000ff6b6b7207 */ /* 0x000fe40000000000 */
[----:B------:R-:W-:Y:S01]  /*8ef0*/  SEL R44, R44, RZ, P1 ;  /* 0x000000ff2c2c7207 */ /* 0x000fe20000800000 */
[----:B------:R-:W-:Y:S10]  /*8f00*/  @P2 BRA `(.L_x_124) ;  /* 0xffffffbc00282947 */ /* 0x000ff4000383ffff */
[----:B------:R-:W-:Y:S05]  /*8f10*/  EXIT ;  /* 0x000000000000794d */ /* 0x000fea0003800000 */
.L_x_19:
[----:B--2---:R2:W1:Y:S02]  /*8f20*/  SYNCS.PHASECHK.TRANS64.TRYWAIT P0, [R3+URZ+0x100], R2 ;  /* 0x00010002030075a7 */ /* 0x00446400080011ff */
[----:B-1----:R-:W-:Y:S05]  /*8f30*/  @!P0 NANOSLEEP.SYNCS 0x989680 ;  /* 0x009896800000895d */ /* 0x002fea0003900000 */
[----:B------:R-:W1:Y:S02]  /*8f40*/  @!P0 SYNCS.PHASECHK.TRANS64 P0, [R3+URZ+0x100], R2 ;  /* 0x00010002030085a7 */ /* 0x000e6400080010ff */
[----:B-1----:R-:W-:Y:S05]  /*8f50*/  @!P0 BRA `(.L_x_19) ;  /* 0xfffffffc00f08947 */ /* 0x002fea000383ffff */
[----:B------:R-:W-:Y:S05]  /*8f60*/  BRA `(.L_x_125) ;  /* 0xffffff84009c7947 */ /* 0x000fea000383ffff */
.L_x_22:
[----:B-1----:R-:W-:-:S07]  /*8f70*/  MOV R2, UR33 ;  /* 0x0000002100027c02 */ /* 0x002fce0008000f00 */
.L_x_126:
[----:B-1----:R1:W2:Y:S02]  /*8f80*/  SYNCS.PHASECHK.TRANS64.TRYWAIT P0, [R2+URZ+0x20], R5 ;  /* 0x00002005020075a7 */ /* 0x0022a400080011ff */
[----:B--2---:R-:W-:Y:S05]  /*8f90*/  @!P0 NANOSLEEP.SYNCS 0x989680 ;  /* 0x009896800000895d */ /* 0x004fea0003900000 */
[----:B------:R-:W2:Y:S02]  /*8fa0*/  @!P0 SYNCS.PHASECHK.TRANS64 P0, [R2+URZ+0x20], R5 ;  /* 0x00002005020085a7 */ /* 0x000ea400080010ff */
[----:B--2---:R-:W-:Y:S05]  /*8fb0*/  @!P0 BRA `(.L_x_126) ;  /* 0xfffffffc00f08947 */ /* 0x004fea000383ffff */
[----:B------:R-:W-:Y:S05]  /*8fc0*/  BRA `(.L_x_21) ;  /* 0xffffff8400ec7947 */ /* 0x000fea000383ffff */
.L_x_28:
[----:B-1----:R-:W-:-:S07]  /*8fd0*/  MOV R2, UR17 ;  /* 0x0000001100027c02 */ /* 0x002fce0008000f00 */
.L_x_127:
[----:B-1----:R1:W2:Y:S02]  /*8fe0*/  SYNCS.PHASECHK.TRANS64.TRYWAIT P0, [R2+URZ+0x20], R5 ;  /* 0x00002005020075a7 */ /* 0x0022a400080011ff */
[----:B--2---:R-:W-:Y:S05]  /*8ff0*/  @!P0 NANOSLEEP.SYNCS 0x989680 ;  /* 0x009896800000895d */ /* 0x004fea0003900000 */
[----:B------:R-:W2:Y:S02]  /*9000*/  @!P0 SYNCS.PHASECHK.TRANS64 P0, [R2+URZ+0x20], R5 ;  /* 0x00002005020085a7 */ /* 0x000ea400080010ff */
[----:B--2---:R-:W-:Y:S05]  /*9010*/  @!P0 BRA `(.L_x_127) ;  /* 0xfffffffc00f08947 */ /* 0x004fea000383ffff */
[----:B------:R-:W-:Y:S05]  /*9020*/  BRA `(.L_x_27) ;  /* 0xffffff8800947947 */ /* 0x000fea000383ffff */
.L_x_32:
[----:B-1----:R1:W2:Y:S02]  /*9030*/  SYNCS.PHASECHK.TRANS64.TRYWAIT P0, [R2+URZ+0x90], R3 ;  /* 0x00009003020075a7 */ /* 0x0022a400080011ff */
[----:B--2---:R-:W-:Y:S05]  /*9040*/  @!P0 NANOSLEEP.SYNCS 0x989680 ;  /* 0x009896800000895d */ /* 0x004fea0003900000 */
[----:B------:R-:W2:Y:S02]  /*9050*/  @!P0 SYNCS.PHASECHK.TRANS64 P0, [R2+URZ+0x90], R3 ;  /* 0x00009003020085a7 */ /* 0x000ea400080010ff */
[----:B--2---:R-:W-:Y:S05]  /*9060*/  @!P0 BRA `(.L_x_32) ;  /* 0xfffffffc00f08947 */ /* 0x004fea000383ffff */
[----:B------:R-:W-:Y:S05]  /*9070*/  BRA `(.L_x_128) ;  /* 0xffffff8c00247947 */ /* 0x000fea000383ffff */
.L_x_36:
[----:B----4-:R-:W-:-:S07]  /*9080*/  MOV R0, UR5 ;  /* 0x0000000500007c02 */ /* 0x010fce0008000f00 */
.L_x_129:
[----:B-1----:R1:W2:Y:S02]  /*9090*/  SYNCS.PHASECHK.TRANS64.TRYWAIT P0, [R0+URZ], R3 ;  /* 0x00000003000075a7 */ /* 0x0022a400080011ff */
[----:B--2---:R-:W-:Y:S05]  /*90a0*/  @!P0 NANOSLEEP.SYNCS 0x989680 ;  /* 0x009896800000895d */ /* 0x004fea0003900000 */
[----:B------:R-:W2:Y:S02]  /*90b0*/  @!P0 SYNCS.PHASECHK.TRANS64 P0, [R0+URZ], R3 ;  /* 0x00000003000085a7 */ /* 0x000ea400080010ff */
[----:B--2---:R-:W-:Y:S05]  /*90c0*/  @!P0 BRA `(.L_x_129) ;  /* 0xfffffffc00f08947 */ /* 0x004fea000383ffff */
[----:B------:R-:W-:Y:S05]  /*90d0*/  BRA `(.L_x_130) ;  /* 0xffffff9000947947 */ /* 0x000fea000383ffff */
.L_x_37:
[----:B----4-:R-:W-:-:S07]  /*90e0*/  MOV R0, UR5 ;  /* 0x0000000500007c02 */ /* 0x010fce0008000f00 */
.L_x_131:
[----:B-1----:R1:W2:Y:S02]  /*90f0*/  SYNCS.PHASECHK.TRANS64.TRYWAIT P0, [R0+URZ], R3 ;  /* 0x00000003000075a7 */ /* 0x0022a400080011ff */
[----:B--2---:R-:W-:Y:S05]  /*9100*/  @!P0 NANOSLEEP.SYNCS 0x989680 ;  /* 0x009896800000895d */ /* 0x004fea0003900000 */
[----:B------:R-:W2:Y:S02]  /*9110*/  @!P0 SYNCS.PHASECHK.TRANS64 P0, [R0+URZ], R3 ;  /* 0x00000003000085a7 */ /* 0x000ea400080010ff */
[----:B--2---:R-:W-:Y:S05]  /*9120*/  @!P0 BRA `(.L_x_131) ;  /* 0xfffffffc00f08947 */ /* 0x004fea000383ffff */
[----:B------:R-:W-:Y:S05]  /*9130*/  BRA `(.L_x_132) ;  /* 0xffffff9000a07947 */ /* 0x000fea000383ffff */
.L_x_38:
[----:B----4-:R-:W-:-:S07]  /*9140*/  MOV R0, UR5 ;  /* 0x0000000500007c02 */ /* 0x010fce0008000f00 */
.L_x_133:
[----:B-1----:R1:W2:Y:S02]  /*9150*/  SYNCS.PHASECHK.TRANS64.TRYWAIT P0, [R0+URZ], R3 ;  /* 0x00000003000075a7 */ /* 0x0022a400080011ff */
[----:B--2---:R-:W-:Y:S05]  /*9160*/  @!P0 NANOSLEEP.SYNCS 0x989680 ;  /* 0x009896800000895d */ /* 0x004fea0003900000 */
[----:B------:R-:W2:Y:S02]  /*9170*/  @!P0 SYNCS.PHASECHK.TRANS64 P0, [R0+URZ], R3 ;  /* 0x00000003000085a7 */ /* 0x000ea400080010ff */
[----:B--2---:R-:W-:Y:S05]  /*9180*/  @!P0 BRA `(.L_x_133) ;  /* 0xfffffffc00f08947 */ /* 0x004fea000383ffff */
[----:B------:R-:W-:Y:S05]  /*9190*/  BRA `(.L_x_134) ;  /* 0xffffff9000ac7947 */ /* 0x000fea000383ffff */
.L_x_41:
[----:B-1----:R1:W2:Y:S02]  /*91a0*/  SYNCS.PHASECHK.TRANS64.TRYWAIT P0, [R0+URZ+0xf0], R5 ;  /* 0x0000f005000075a7 */ /* 0x0022a400080011ff */
[----:B--2---:R-:W-:Y:S05]  /*91b0*/  @!P0 NANOSLEEP.SYNCS 0x989680 ;  /* 0x009896800000895d */ /* 0x004fea0003900000 */
[----:B------:R-:W2:Y:S02]  /*91c0*/  @!P0 SYNCS.PHASECHK.TRANS64 P0, [R0+URZ+0xf0], R5 ;  /* 0x0000f005000085a7 */ /* 0x000ea400080010ff */
[----:B--2---:R-:W-:Y:S05]  /*91d0*/  @!P0 BRA `(.L_x_41) ;  /* 0xfffffffc00f08947 */ /* 0x004fea000383ffff */
[----:B------:R-:W-:Y:S05]  /*91e0*/  BRA `(.L_x_135) ;  /* 0xffffff9400087947 */ /* 0x000fea000383ffff */
.L_x_42:
[----:B------:R-:W-:-:S07]  /*91f0*/  MOV R0, UR5 ;  /* 0x0000000500007c02 */ /* 0x000fce0008000f00 */
.L_x_136:
[----:B-1----:R1:W2:Y:S02]  /*9200*/  SYNCS.PHASECHK.TRANS64.TRYWAIT P0, [R0+URZ+0xa0], R5 ;  /* 0x0000a005000075a7 */ /* 0x0022a400080011ff */
[----:B--2---:R-:W-:Y:S05]  /*9210*/  @!P0 NANOSLEEP.SYNCS 0x989680 ;  /* 0x009896800000895d */ /* 0x004fea0003900000 */
[----:B------:R-:W2:Y:S02]  /*9220*/  @!P0 SYNCS.PHASECHK.TRANS64 P0, [R0+URZ+0xa0], R5 ;  /* 0x0000a005000085a7 */ /* 0x000ea400080010ff */
[----:B--2---:R-:W-:Y:S05]  /*9230*/  @!P0 BRA `(.L_x_136) ;  /* 0xfffffffc00f08947 */ /* 0x004fea000383ffff */
[----:B------:R-:W-:Y:S05]  /*9240*/  BRA `(.L_x_137) ;  /* 0xffffff9400187947 */ /* 0x000fea000383ffff */
.L_x_43:
[----:B-1----:R1:W2:Y:S02]  /*9250*/  SYNCS.PHASECHK.TRANS64.TRYWAIT P1, [R0+URZ+0x90], R5 ;  /* 0x00009005000075a7 */ /* 0x0022a400080211ff */
[----:B--2---:R-:W-:Y:S05]  /*9260*/  @!P1 NANOSLEEP.SYNCS 0x989680 ;  /* 0x009896800000995d */ /* 0x004fea0003900000 */
[----:B------:R-:W2:Y:S02]  /*9270*/  @!P1 SYNCS.PHASECHK.TRANS64 P1, [R0+URZ+0x90], R5 ;  /* 0x00009005000095a7 */ /* 0x000ea400080210ff */
[----:B--2---:R-:W-:Y:S05]  /*9280*/  @!P1 BRA `(.L_x_43) ;  /* 0xfffffffc00f09947 */ /* 0x004fea000383ffff */
[----:B------:R-:W-:Y:S05]  /*9290*/  BRA `(.L_x_138) ;  /* 0xffffff9400487947 */ /* 0x000fea000383ffff */
.L_x_46:
[----:B------:R-:W-:-:S07]  /*92a0*/  MOV R0, UR5 ;  /* 0x0000000500007c02 */ /* 0x000fce0008000f00 */
.L_x_139:
[----:B-1----:R1:W2:Y:S02]  /*92b0*/  SYNCS.PHASECHK.TRANS64.TRYWAIT P0, [R0+URZ+0xa0], R3 ;  /* 0x0000a003000075a7 */ /* 0x0022a400080011ff */
[----:B--2---:R-:W-:Y:S05]  /*92c0*/  @!P0 NANOSLEEP.SYNCS 0x989680 ;  /* 0x009896800000895d */ /* 0x004fea0003900000 */
[----:B------:R-:W2:Y:S02]  /*92d0*/  @!P0 SYNCS.PHASECHK.TRANS64 P0, [R0+URZ+0xa0], R3 ;  /* 0x0000a003000085a7 */ /* 0x000ea400080010ff */
[----:B--2---:R-:W-:Y:S05]  /*92e0*/  @!P0 BRA `(.L_x_139) ;  /* 0xfffffffc00f08947 */ /* 0x004fea000383ffff */
[----:B------:R-:W-:Y:S05]  /*92f0*/  BRA `(.L_x_45) ;  /* 0xffffff94009c7947 */ /* 0x000fea000383ffff */
.L_x_53:
[----:B-1----:R1:W2:Y:S02]  /*9300*/  SYNCS.PHASECHK.TRANS64.TRYWAIT P1, [R0+URZ+0x90], R5 ;  /* 0x00009005000075a7 */ /* 0x0022a400080211ff */
[----:B--2---:R-:W-:Y:S05]  /*9310*/  @!P1 NANOSLEEP.SYNCS 0x989680 ;  /* 0x009896800000995d */ /* 0x004fea0003900000 */
[----:B------:R-:W2:Y:S02]  /*9320*/  @!P1 SYNCS.PHASECHK.TRANS64 P1, [R0+URZ+0x90], R5 ;  /* 0x00009005000095a7 */ /* 0x000ea400080210ff */
[----:B--2---:R-:W-:Y:S05]  /*9330*/  @!P1 BRA `(.L_x_53) ;  /* 0xfffffffc00f09947 */ /* 0x004fea000383ffff */
[----:B------:R-:W-:Y:S05]  /*9340*/  BRA `(.L_x_140) ;  /* 0xffffff9800f47947 */ /* 0x000fea000383ffff */
.L_x_54:
[----:B------:R-:W-:-:S07]  /*9350*/  MOV R3, UR9 ;  /* 0x0000000900037c02 */ /* 0x000fce0008000f00 */
.L_x_141:
[----:B-1----:R1:W2:Y:S02]  /*9360*/  SYNCS.PHASECHK.TRANS64.TRYWAIT P0, [R3+URZ+0xd0], R0 ;  /* 0x0000d000030075a7 */ /* 0x0022a400080011ff */
[----:B--2---:R-:W-:Y:S05]  /*9370*/  @!P0 NANOSLEEP.SYNCS 0x989680 ;  /* 0x009896800000895d */ /* 0x004fea0003900000 */
[----:B------:R-:W2:Y:S02]  /*9380*/  @!P0 SYNCS.PHASECHK.TRANS64 P0, [R3+URZ+0xd0], R0 ;  /* 0x0000d000030085a7 */ /* 0x000ea400080010ff */
[----:B--2---:R-:W-:Y:S05]  /*9390*/  @!P0 BRA `(.L_x_141) ;  /* 0xfffffffc00f08947 */ /* 0x004fea000383ffff */
[----:B------:R-:W-:Y:S05]  /*93a0*/  BRA `(.L_x_142) ;  /* 0xffffff9c00287947 */ /* 0x000fea000383ffff */
.L_x_57:
[----:B------:R-:W-:Y:S07]  /*93b0*/  MOV R0, UR7 ;  /* 0x0000000700007c02 */ /* 0x000fee0008000f00 */
.L_x_143:
[----:B-1----:R1:W2:Y:S02]  /*93c0*/  SYNCS.PHASECHK.TRANS64.TRYWAIT P0, [R0+URZ], R3 ;  /* 0x00000003000075a7 */ /* 0x0022a400080011ff */
[----:B--2---:R-:W-:Y:S05]  /*93d0*/  @!P0 NANOSLEEP.SYNCS 0x989680 ;  /* 0x009896800000895d */ /* 0x004fea0003900000 */
[----:B------:R-:W2:Y:S02]  /*93e0*/  @!P0 SYNCS.PHASECHK.TRANS64 P0, [R0+URZ], R3 ;  /* 0x00000003000085a7 */ /* 0x000ea400080010ff */
[----:B--2---:R-:W-:Y:S05]  /*93f0*/  @!P0 BRA `(.L_x_143) ;  /* 0xfffffffc00f08947 */ /* 0x004fea000383ffff */
[----:B------:R-:W-:Y:S05]  /*9400*/  BRA `(.L_x_56) ;  /* 0xffffff9c00607947 */ /* 0x000fea000383ffff */
.L_x_60:
[----:B------:R-:W-:-:S07]  /*9410*/  MOV R0, UR5 ;  /* 0x0000000500007c02 */ /* 0x000fce0008000f00 */
.L_x_144:
[----:B--2---:R2:W3:Y:S02]  /*9420*/  SYNCS.PHASECHK.TRANS64.TRYWAIT P0, [R0+URZ], R3 ;  /* 0x00000003000075a7 */ /* 0x0044e400080011ff */
[----:B---3--:R-:W-:Y:S05]  /*9430*/  @!P0 NANOSLEEP.SYNCS 0x989680 ;  /* 0x009896800000895d */ /* 0x008fea0003900000 */
[----:B------:R-:W3:Y:S02]  /*9440*/  @!P0 SYNCS.PHASECHK.TRANS64 P0, [R0+URZ], R3 ;  /* 0x00000003000085a7 */ /* 0x000ee400080010ff */
[----:B---3--:R-:W-:Y:S05]  /*9450*/  @!P0 BRA `(.L_x_144) ;  /* 0xfffffffc00f08947 */ /* 0x008fea000383ffff */
[----:B------:R-:W-:Y:S05]  /*9460*/  BRA `(.L_x_145) ;  /* 0xffffffa000007947 */ /* 0x000fea000383ffff */
.L_x_61:
[----:B------:R-:W-:-:S07]  /*9470*/  MOV R0, UR5 ;  /* 0x0000000500007c02 */ /* 0x000fce0008000f00 */
.L_x_146:
[----:B--2---:R2:W3:Y:S02]  /*9480*/  SYNCS.PHASECHK.TRANS64.TRYWAIT P0, [R0+URZ], R3 ;  /* 0x00000003000075a7 */ /* 0x0044e400080011ff */
[----:B---3--:R-:W-:Y:S05]  /*9490*/  @!P0 NANOSLEEP.SYNCS 0x989680 ;  /* 0x009896800000895d */ /* 0x008fea0003900000 */
[----:B------:R-:W3:Y:S02]  /*94a0*/  @!P0 SYNCS.PHASECHK.TRANS64 P0, [R0+URZ], R3 ;  /* 0x00000003000085a7 */ /* 0x000ee400080010ff */
[----:B---3--:R-:W-:Y:S05]  /*94b0*/  @!P0 BRA `(.L_x_146) ;  /* 0xfffffffc00f08947 */ /* 0x008fea000383ffff */
[----:B------:R-:W-:Y:S05]  /*94c0*/  BRA `(.L_x_147) ;  /* 0xffffffa0000c7947 */ /* 0x000fea000383ffff */
.L_x_62:
[----:B------:R-:W-:-:S07]  /*94d0*/  MOV R0, UR5 ;  /* 0x0000000500007c02 */ /* 0x000fce0008000f00 */
.L_x_148:
[----:B--2---:R2:W3:Y:S02]  /*94e0*/  SYNCS.PHASECHK.TRANS64.TRYWAIT P0, [R0+URZ], R3 ;  /* 0x00000003000075a7 */ /* 0x0044e400080011ff */
[----:B---3--:R-:W-:Y:S05]  /*94f0*/  @!P0 NANOSLEEP.SYNCS 0x989680 ;  /* 0x009896800000895d */ /* 0x008fea0003900000 */
[----:B------:R-:W3:Y:S02]  /*9500*/  @!P0 SYNCS.PHASECHK.TRANS64 P0, [R0+URZ], R3 ;  /* 0x00000003000085a7 */ /* 0x000ee400080010ff */
[----:B---3--:R-:W-:Y:S05]  /*9510*/  @!P0 BRA `(.L_x_148) ;  /* 0xfffffffc00f08947 */ /* 0x008fea000383ffff */
[----:B------:R-:W-:Y:S05]  /*9520*/  BRA `(.L_x_149) ;  /* 0xffffffa000187947 */ /* 0x000fea000383ffff */
.L_x_63:
[----:B------:R-:W-:-:S07]  /*9530*/  MOV R0, UR7 ;  /* 0x0000000700007c02 */ /* 0x000fce0008000f00 */
.L_x_150:
[----:B--2---:R2:W3:Y:S02]  /*9540*/  SYNCS.PHASECHK.TRANS64.TRYWAIT P0, [R0+URZ], R3 ;  /* 0x00000003000075a7 */ /* 0x0044e400080011ff */
[----:B---3--:R-:W-:Y:S05]  /*9550*/  @!P0 NANOSLEEP.SYNCS 0x989680 ;  /* 0x009896800000895d */ /* 0x008fea0003900000 */
[----:B------:R-:W3:Y:S02]  /*9560*/  @!P0 SYNCS.PHASECHK.TRANS64 P0, [R0+URZ], R3 ;  /* 0x00000003000085a7 */ /* 0x000ee400080010ff */
[----:B---3--:R-:W-:Y:S05]  /*9570*/  @!P0 BRA `(.L_x_150) ;  /* 0xfffffffc00f08947 */ /* 0x008fea000383ffff */
[----:B------:R-:W-:Y:S05]  /*9580*/  BRA `(.L_x_151) ;  /* 0xffffffa000247947 */ /* 0x000fea000383ffff */
.L_x_68:
[----:B--2---:R2:W3:Y:S02]  /*9590*/  SYNCS.PHASECHK.TRANS64.TRYWAIT P0, [R0+URZ+0x90], R3 ;  /* 0x00009003000075a7 */ /* 0x0044e400080011ff */
[----:B---3--:R-:W-:Y:S05]  /*95a0*/  @!P0 NANOSLEEP.SYNCS 0x989680 ;  /* 0x009896800000895d */ /* 0x008fea0003900000 */
[----:B------:R-:W3:Y:S02]  /*95b0*/  @!P0 SYNCS.PHASECHK.TRANS64 P0, [R0+URZ+0x90], R3 ;  /* 0x00009003000085a7 */ /* 0x000ee400080010ff */
[----:B---3--:R-:W-:Y:S05]  /*95c0*/  @!P0 BRA `(.L_x_68) ;  /* 0xfffffffc00f08947 */ /* 0x008fea000383ffff */
[----:B------:R-:W-:Y:S05]  /*95d0*/  BRA `(.L_x_152) ;  /* 0xffffffa400307947 */ /* 0x000fea000383ffff */
.L_x_71:
[----:B------:R-:W-:Y:S07]  /*95e0*/  MOV R0, UR7 ;  /* 0x0000000700007c02 */ /* 0x000fee0008000f00 */
.L_x_153:
[----:B--2---:R2:W3:Y:S02]  /*95f0*/  SYNCS.PHASECHK.TRANS64.TRYWAIT P0, [R0+URZ+0x88], R3 ;  /* 0x00008803000075a7 */ /* 0x0044e400080011ff */
[----:B---3--:R-:W-:Y:S05]  /*9600*/  @!P0 NANOSLEEP.SYNCS 0x989680 ;  /* 0x009896800000895d */ /* 0x008fea0003900000 */
[----:B------:R-:W3:Y:S02]  /*9610*/  @!P0 SYNCS.PHASECHK.TRANS64 P0, [R0+URZ+0x88], R3 ;  /* 0x00008803000085a7 */ /* 0x000ee400080010ff */
[----:B---3--:R-:W-:Y:S05]  /*9620*/  @!P0 BRA `(.L_x_153) ;  /* 0xfffffffc00f08947 */ /* 0x008fea000383ffff */
[----:B------:R-:W-:Y:S05]  /*9630*/  BRA `(.L_x_70) ;  /* 0xffffffa800107947 */ /* 0x000fea000383ffff */
.L_x_74:
[----:B------:R-:W-:Y:S07]  /*9640*/  MOV R3, UR7 ;  /* 0x0000000700037c02 */ /* 0x000fee0008000f00 */
.L_x_154:
[----:B-1----:R1:W2:Y:S02]  /*9650*/  SYNCS.PHASECHK.TRANS64.TRYWAIT P0, [R3+URZ+0x60], R12 ;  /* 0x0000600c030075a7 */ /* 0x0022a400080011ff */
[----:B--2---:R-:W-:Y:S05]  /*9660*/  @!P0 NANOSLEEP.SYNCS 0x989680 ;  /* 0x009896800000895d */ /* 0x004fea0003900000 */
[----:B------:R-:W2:Y:S02]  /*9670*/  @!P0 SYNCS.PHASECHK.TRANS64 P0, [R3+URZ+0x60], R12 ;  /* 0x0000600c030085a7 */ /* 0x000ea400080010ff */
[----:B--2---:R-:W-:Y:S05]  /*9680*/  @!P0 BRA `(.L_x_154) ;  /* 0xfffffffc00f08947 */ /* 0x004fea000383ffff */
[----:B------:R-:W-:Y:S05]  /*9690*/  BRA `(.L_x_155) ;  /* 0xffffffa800887947 */ /* 0x000fea000383ffff */
.L_x_75:
[----:B-1----:R-:W-:Y:S07]  /*96a0*/  MOV R3, UR7 ;  /* 0x0000000700037c02 */ /* 0x002fee0008000f00 */
.L_x_156:
[----:B-1----:R1:W2:Y:S02]  /*96b0*/  SYNCS.PHASECHK.TRANS64.TRYWAIT P0, [R3+URZ+0x68], R12 ;  /* 0x0000680c030075a7 */ /* 0x0022a400080011ff */
[----:B--2---:R-:W-:Y:S05]  /*96c0*/  @!P0 NANOSLEEP.SYNCS 0x989680 ;  /* 0x009896800000895d */ /* 0x004fea0003900000 */
[----:B------:R-:W2:Y:S02]  /*96d0*/  @!P0 SYNCS.PHASECHK.TRANS64 P0, [R3+URZ+0x68], R12 ;  /* 0x0000680c030085a7 */ /* 0x000ea400080010ff */
[----:B--2---:R-:W-:Y:S05]  /*96e0*/  @!P0 BRA `(.L_x_156) ;  /* 0xfffffffc00f08947 */ /* 0x004fea000383ffff */
[----:B------:R-:W-:Y:S05]  /*96f0*/  BRA `(.L_x_157) ;  /* 0xffffffa800c47947 */ /* 0x000fea000383ffff */
.L_x_76:
[----:B-1----:R-:W-:Y:S07]  /*9700*/  MOV R3, UR7 ;  /* 0x0000000700037c02 */ /* 0x002fee0008000f00 */
.L_x_158:
[----:B-1----:R1:W2:Y:S02]  /*9710*/  SYNCS.PHASECHK.TRANS64.TRYWAIT P0, [R3+URZ+0x70], R12 ;  /* 0x0000700c030075a7 */ /* 0x0022a400080011ff */
[----:B--2---:R-:W-:Y:S05]  /*9720*/  @!P0 NANOSLEEP.SYNCS 0x989680 ;  /* 0x009896800000895d */ /* 0x004fea0003900000 */
[----:B------:R-:W2:Y:S02]  /*9730*/  @!P0 SYNCS.PHASECHK.TRANS64 P0, [R3+URZ+0x70], R12 ;  /* 0x0000700c030085a7 */ /* 0x000ea400080010ff */
[----:B--2---:R-:W-:Y:S05]  /*9740*/  @!P0 BRA `(.L_x_158) ;  /* 0xfffffffc00f08947 */ /* 0x004fea000383ffff */
[----:B------:R-:W-:Y:S05]  /*9750*/  BRA `(.L_x_159) ;  /* 0xffffffac000c7947 */ /* 0x000fea000383ffff */
.L_x_77:
[----:B------:R-:W-:Y:S07]  /*9760*/  MOV R3, UR7 ;  /* 0x0000000700037c02 */ /* 0x000fee0008000f00 */
.L_x_160:
[----:B-1----:R1:W2:Y:S02]  /*9770*/  SYNCS.PHASECHK.TRANS64.TRYWAIT P0, [R3+URZ+0x78], R12 ;  /* 0x0000780c030075a7 */ /* 0x0022a400080011ff */
[----:B--2---:R-:W-:Y:S05]  /*9780*/  @!P0 NANOSLEEP.SYNCS 0x989680 ;  /* 0x009896800000895d */ /* 0x004fea0003900000 */
[----:B------:R-:W2:Y:S02]  /*9790*/  @!P0 SYNCS.PHASECHK.TRANS64 P0, [R3+URZ+0x78], R12 ;  /* 0x0000780c030085a7 */ /* 0x000ea400080010ff */
[----:B--2---:R-:W-:Y:S05]  /*97a0*/  @!P0 BRA `(.L_x_160) ;  /* 0xfffffffc00f08947 */ /* 0x004fea000383ffff */
[----:B------:R-:W-:Y:S05]  /*97b0*/  BRA `(.L_x_161) ;  /* 0xffffffac00947947 */ /* 0x000fea000383ffff */
.L_x_79:
[----:B------:R-:W-:-:S07]  /*97c0*/  MOV R0, UR7 ;  /* 0x0000000700007c02 */ /* 0x000fce0008000f00 */
.L_x_162:
[----:B-1----:R1:W3:Y:S02]  /*97d0*/  SYNCS.PHASECHK.TRANS64.TRYWAIT P0, [R0+URZ+0x60], R3 ;  /* 0x00006003000075a7 */ /* 0x0022e400080011ff */
[----:B---3--:R-:W-:Y:S05]  /*97e0*/  @!P0 NANOSLEEP.SYNCS 0x989680 ;  /* 0x009896800000895d */ /* 0x008fea0003900000 */
[----:B------:R-:W3:Y:S02]  /*97f0*/  @!P0 SYNCS.PHASECHK.TRANS64 P0, [R0+URZ+0x60], R3 ;  /* 0x00006003000085a7 */ /* 0x000ee400080010ff */
[----:B---3--:R-:W-:Y:S05]  /*9800*/  @!P0 BRA `(.L_x_162) ;  /* 0xfffffffc00f08947 */ /* 0x008fea000383ffff */
[----:B------:R-:W-:Y:S05]  /*9810*/  BRA `(.L_x_163) ;  /* 0xffffffb000047947 */ /* 0x000fea000383ffff */
.L_x_80:
[----:B-1----:R-:W-:-:S07]  /*9820*/  MOV R0, UR7 ;  /* 0x0000000700007c02 */ /* 0x002fce0008000f00 */
.L_x_164:
[----:B-1----:R1:W3:Y:S02]  /*9830*/  SYNCS.PHASECHK.TRANS64.TRYWAIT P0, [R0+URZ+0x68], R3 ;  /* 0x00006803000075a7 */ /* 0x0022e400080011ff */
[----:B---3--:R-:W-:Y:S05]  /*9840*/  @!P0 NANOSLEEP.SYNCS 0x989680 ;  /* 0x009896800000895d */ /* 0x008fea0003900000 */
[----:B------:R-:W3:Y:S02]  /*9850*/  @!P0 SYNCS.PHASECHK.TRANS64 P0, [R0+URZ+0x68], R3 ;  /* 0x00006803000085a7 */ /* 0x000ee400080010ff */
[----:B---3--:R-:W-:Y:S05]  /*9860*/  @!P0 BRA `(.L_x_164) ;  /* 0xfffffffc00f08947 */ /* 0x008fea000383ffff */
[----:B------:R-:W-:Y:S05]  /*9870*/  BRA `(.L_x_165) ;  /* 0xffffffac00f47947 */ /* 0x000fea000383ffff */
.L_x_81:
[----:B-1----:R-:W-:-:S07]  /*9880*/  MOV R0, UR7 ;  /* 0x0000000700007c02 */ /* 0x002fce0008000f00 */
.L_x_166:
[----:B-1----:R1:W3:Y:S02]  /*9890*/  SYNCS.PHASECHK.TRANS64.TRYWAIT P0, [R0+URZ+0x70], R3 ;  /* 0x00007003000075a7 */ /* 0x0022e400080011ff */
[----:B---3--:R-:W-:Y:S05]  /*98a0*/  @!P0 NANOSLEEP.SYNCS 0x989680 ;  /* 0x009896800000895d */ /* 0x008fea0003900000 */
[----:B------:R-:W3:Y:S02]  /*98b0*/  @!P0 SYNCS.PHASECHK.TRANS64 P0, [R0+URZ+0x70], R3 ;  /* 0x00007003000085a7 */ /* 0x000ee400080010ff */
[----:B---3--:R-:W-:Y:S05]  /*98c0*/  @!P0 BRA `(.L_x_166) ;  /* 0xfffffffc00f08947 */ /* 0x008fea000383ffff */
[----:B------:R-:W-:Y:S05]  /*98d0*/  BRA `(.L_x_167) ;  /* 0xffffffac00e47947 */ /* 0x000fea000383ffff */
.L_x_83:
[----:B--2---:R2:W4:Y:S02]  /*98e0*/  SYNCS.PHASECHK.TRANS64.TRYWAIT P0, [R0+URZ+0x90], R3 ;  /* 0x00009003000075a7 */ /* 0x00452400080011ff */
[----:B----4-:R-:W-:Y:S05]  /*98f0*/  @!P0 NANOSLEEP.SYNCS 0x989680 ;  /* 0x009896800000895d */ /* 0x010fea0003900000 */
[----:B------:R-:W4:Y:S02]  /*9900*/  @!P0 SYNCS.PHASECHK.TRANS64 P0, [R0+URZ+0x90], R3 ;  /* 0x00009003000085a7 */ /* 0x000f2400080010ff */
[----:B----4-:R-:W-:Y:S05]  /*9910*/  @!P0 BRA `(.L_x_83) ;  /* 0xfffffffc00f08947 */ /* 0x010fea000383ffff */
[----:B------:R-:W-:Y:S05]  /*9920*/  BRA `(.L_x_168) ;  /* 0xffffffb000b47947 */ /* 0x000fea000383ffff */
.L_x_94:
[----:B-1----:R1:W3:Y:S02]  /*9930*/  SYNCS.PHASECHK.TRANS64.TRYWAIT P1, [R0+URZ+0x40], R3 ;  /* 0x00004003000075a7 */ /* 0x0022e400080211ff */
[----:B---3--:R-:W-:Y:S05]  /*9940*/  @!P1 NANOSLEEP.SYNCS 0x989680 ;  /* 0x009896800000995d */ /* 0x008fea0003900000 */
[----:B------:R-:W3:Y:S02]  /*9950*/  @!P1 SYNCS.PHASECHK.TRANS64 P1, [R0+URZ+0x40], R3 ;  /* 0x00004003000095a7 */ /* 0x000ee400080210ff */
[----:B---3--:R-:W-:Y:S05]  /*9960*/  @!P1 BRA `(.L_x_94) ;  /* 0xfffffffc00f09947 */ /* 0x008fea000383ffff */
[----:B------:R-:W-:Y:S05]  /*9970*/  BRA `(.L_x_93) ;  /* 0xffffffbc00cc7947 */ /* 0x000fea000383ffff */
.L_x_96:
[----:B---3--:R3:W4:Y:S02]  /*9980*/  SYNCS.PHASECHK.TRANS64.TRYWAIT P0, [R108+URZ+0xb0], R7 ;  /* 0x0000b0076c0075a7 */ /* 0x00872400080011ff */
[----:B----4-:R-:W-:Y:S05]  /*9990*/  @!P0 NANOSLEEP.SYNCS 0x989680 ;  /* 0x009896800000895d */ /* 0x010fea0003900000 */
[----:B------:R-:W4:Y:S02]  /*99a0*/  @!P0 SYNCS.PHASECHK.TRANS64 P0, [R108+URZ+0xb0], R7 ;  /* 0x0000b0076c0085a7 */ /* 0x000f2400080010ff */
[----:B----4-:R-:W-:Y:S05]  /*99b0*/  @!P0 BRA `(.L_x_96) ;  /* 0xfffffffc00f08947 */ /* 0x010fea000383ffff */
[----:B------:R-:W-:Y:S05]  /*99c0*/  BRA `(.L_x_95) ;  /* 0xffffffc000207947 */ /* 0x000fea000383ffff */
.L_x_104:
[----:B--2---:R2:W3:Y:S02]  /*99d0*/  SYNCS.PHASECHK.TRANS64.TRYWAIT P0, [R55+URZ+0x40], R0 ;  /* 0x00004000370075a7 */ /* 0x0044e400080011ff */
[----:B---3--:R-:W-:Y:S05]  /*99e0*/  @!P0 NANOSLEEP.SYNCS 0x989680 ;  /* 0x009896800000895d */ /* 0x008fea0003900000 */
[----:B------:R-:W3:Y:S02]  /*99f0*/  @!P0 SYNCS.PHASECHK.TRANS64 P0, [R55+URZ+0x40], R0 ;  /* 0x00004000370085a7 */ /* 0x000ee400080010ff */
[----:B---3--:R-:W-:Y:S05]  /*9a00*/  @!P0 BRA `(.L_x_104) ;  /* 0xfffffffc00f08947 */ /* 0x008fea000383ffff */
[----:B------:R-:W-:Y:S05]  /*9a10*/  BRA `(.L_x_103) ;  /* 0xffffffcc00187947 */ /* 0x000fea000383ffff */
.L_x_112:
[----:B--2---:R2:W3:Y:S02]  /*9a20*/  SYNCS.PHASECHK.TRANS64.TRYWAIT P0, [R73+URZ+0x40], R2 ;  /* 0x00004002490075a7 */ /* 0x0044e400080011ff */
[----:B---3--:R-:W-:Y:S05]  /*9a30*/  @!P0 NANOSLEEP.SYNCS 0x989680 ;  /* 0x009896800000895d */ /* 0x008fea0003900000 */
[----:B------:R-:W3:Y:S02]  /*9a40*/  @!P0 SYNCS.PHASECHK.TRANS64 P0, [R73+URZ+0x40], R2 ;  /* 0x00004002490085a7 */ /* 0x000ee400080010ff */
[----:B---3--:R-:W-:Y:S05]  /*9a50*/  @!P0 BRA `(.L_x_112) ;  /* 0xfffffffc00f08947 */ /* 0x008fea000383ffff */
[----:B------:R-:W-:Y:S05]  /*9a60*/  BRA `(.L_x_111) ;  /* 0xffffffd800547947 */ /* 0x000fea000383ffff */
.L_x_120:
[----:B--2---:R2:W3:Y:S02]  /*9a70*/  SYNCS.PHASECHK.TRANS64.TRYWAIT P0, [R76+URZ+0x40], R3 ;  /* 0x000040034c0075a7 */ /* 0x0044e400080011ff */
[----:B---3--:R-:W-:Y:S05]  /*9a80*/  @!P0 NANOSLEEP.SYNCS 0x989680 ;  /* 0x009896800000895d */ /* 0x008fea0003900000 */
[----:B------:R-:W3:Y:S02]  /*9a90*/  @!P0 SYNCS.PHASECHK.TRANS64 P0, [R76+URZ+0x40], R3 ;  /* 0x000040034c0085a7 */ /* 0x000ee400080010ff */
[----:B---3--:R-:W-:Y:S05]  /*9aa0*/  @!P0 BRA `(.L_x_120) ;  /* 0xfffffffc00f08947 */ /* 0x008fea000383ffff */
[----:B------:R-:W-:Y:S05]  /*9ab0*/  BRA `(.L_x_119) ;  /* 0xffffffe4009c7947 */ /* 0x000fea000383ffff */
        .weak           $__internal_0_$__cuda_sm10x_tcgen05_guardrail_trap_col_being_dealloced_not_returned_by_alloc
        .type           $__internal_0_$__cuda_sm10x_tcgen05_guardrail_trap_col_being_dealloced_not_returned_by_alloc,@function
        .size           $__internal_0_$__cuda_sm10x_tcgen05_guardrail_trap_col_being_dealloced_not_returned_by_alloc,($__internal_1_$__cuda_sm10x_tcgen05_guardrail_trap_phase_invalid_during_alloc - $__internal_0_$__cuda_sm10x_tcgen05_guardrail_trap_col_being_dealloced_not_returned_by_alloc)
$__internal_0_$__cuda_sm10x_tcgen05_guardrail_trap_col_being_dealloced_not_returned_by_alloc:
[----:B------:R-:W-:Y:S05]  /*9ac0*/  BPT.TRAP 0x1 ;  /* 0x000000040000795c */ /* 0x000fea0000300000 */
[----:B------:R-:W-:-:S04]  /*9ad0*/  HFMA2 R3, -RZ, RZ, 0, 0 ;  /* 0x00000000ff037431 */ /* 0x000fc800000001ff */
[----:B------:R-:W-:Y:S05]  /*9ae0*/  RET.REL.NODEC R2 `(_ZN7cutlass13device_kernelINS_4gemm6kernel13GemmUniversalIN4cute5tupleIJiiiiEEENS1_10collective13CollectiveMmaINS1_35MainloopSm100TmaUmmaWarpSpecializedILi4ELi2ELi4ENS5_IJNS4_1CILi1EEESB_SB_EEEEENS5_IJNSA_ILi64EEENSA_ILi256EEENSA_ILi32EEEEEEaNS5_IJlSB_lEEEaSI_NS4_8TiledMMAINS4_8MMA_AtomIJNS4_15SM100_MMA_S8_SSIaaiLi64ELi256ELNS4_4UMMA5MajorE0ELSN_0ELNSM_8SaturateE0EEEEEENS4_6LayoutISC_NS5_IJNSA_ILi0EEESS_SS_EEEEENS5_IJNS4_10UnderscoreESV_SV_EEEEENS4_13SM90_TMA_LOADENS4_14ComposedLayoutINS4_7SwizzleILi1ELi4ELi3EEENS4_18smem_ptr_flag_bitsILi8EEENSR_INS5_IJNSA_ILi8EEESG_EEENS5_IJSG_SB_EEEEEEEvNS4_8identityESY_S18_vS19_EENS_8epilogue10collective18CollectiveEpilogueINS1B_23Sm100TmaWarpSpecializedILi4ELi2ELi32ELb0ELb0EEEJSH_NS5_IJNSR_ISE_SB_EES1G_EEEaSI_aSI_NS1B_6fusion15FusionCallbacksIS1F_NS1I_17LinearCombinationIaiaiLNS_15FloatRoundStyleE2EEESH_S1H_JEEENS4_5SM1004TMEM4LOAD26SM100_TMEM_LOAD_16dp32b32xESY_NSZ_INS10_ILi2ELi4ELi3EEES13_NSR_INS5_IJS14_SE_EEENS5_IJSE_SB_EEEEEEENS4_39AutoVectorizingCopyWithAssumedAlignmentILi128EEENS4_14SM90_TMA_STOREES1W_S1Y_S1Y_EEEvvEEEEvNT_6ParamsE) ;  /* 0xffffff6402447950 */ /* 0x000fea0003c3ffff */
        .weak           $__internal_1_$__cuda_sm10x_tcgen05_guardrail_trap_phase_invalid_during_alloc
        .type           $__internal_1_$__cuda_sm10x_tcgen05_guardrail_trap_phase_invalid_during_alloc,@function
        .size           $__internal_1_$__cuda_sm10x_tcgen05_guardrail_trap_phase_invalid_during_alloc,($__internal_2_$__cuda_sm10x_tcgen05_guardrail_trap_unallocated_columns_being_dealloced - $__internal_1_$__cuda_sm10x_tcgen05_guardrail_trap_phase_invalid_during_alloc)
$__internal_1_$__cuda_sm10x_tcgen05_guardrail_trap_phase_invalid_during_alloc:
[----:B------:R-:W-:Y:S05]  /*9af0*/  BPT.TRAP 0x1 ;  /* 0x000000040000795c */ /* 0x000fea0000300000 */
[----:B------:R-:W-:-:S04]  /*9b00*/  MOV R3, 0x0 ;  /* 0x0000000000037802 */ /* 0x000fc80000000f00 */
[----:B------:R-:W-:Y:S05]  /*9b10*/  RET.REL.NODEC R2 `(_ZN7cutlass13device_kernelINS_4gemm6kernel13GemmUniversalIN4cute5tupleIJiiiiEEENS1_10collective13CollectiveMmaINS1_35MainloopSm100TmaUmmaWarpSpecializedILi4ELi2ELi4ENS5_IJNS4_1CILi1EEESB_SB_EEEEENS5_IJNSA_ILi64EEENSA_ILi256EEENSA_ILi32EEEEEEaNS5_IJlSB_lEEEaSI_NS4_8TiledMMAINS4_8MMA_AtomIJNS4_15SM100_MMA_S8_SSIaaiLi64ELi256ELNS4_4UMMA5MajorE0ELSN_0ELNSM_8SaturateE0EEEEEENS4_6LayoutISC_NS5_IJNSA_ILi0EEESS_SS_EEEEENS5_IJNS4_10UnderscoreESV_SV_EEEEENS4_13SM90_TMA_LOADENS4_14ComposedLayoutINS4_7SwizzleILi1ELi4ELi3EEENS4_18smem_ptr_flag_bitsILi8EEENSR_INS5_IJNSA_ILi8EEESG_EEENS5_IJSG_SB_EEEEEEEvNS4_8identityESY_S18_vS19_EENS_8epilogue10collective18CollectiveEpilogueINS1B_23Sm100TmaWarpSpecializedILi4ELi2ELi32ELb0ELb0EEEJSH_NS5_IJNSR_ISE_SB_EES1G_EEEaSI_aSI_NS1B_6fusion15FusionCallbacksIS1F_NS1I_17LinearCombinationIaiaiLNS_15FloatRoundStyleE2EEESH_S1H_JEEENS4_5SM1004TMEM4LOAD26SM100_TMEM_LOAD_16dp32b32xESY_NSZ_INS10_ILi2ELi4ELi3EEES13_NSR_INS5_IJS14_SE_EEENS5_IJSE_SB_EEEEEEENS4_39AutoVectorizingCopyWithAssumedAlignmentILi128EEENS4_14SM90_TMA_STOREES1W_S1Y_S1Y_EEEvvEEEEvNT_6ParamsE) ;  /* 0xffffff6402387950 */ /* 0x000fea0003c3ffff */
        .weak           $__internal_2_$__cuda_sm10x_tcgen05_guardrail_trap_unallocated_columns_being_dealloced
        .type           $__internal_2_$__cuda_sm10x_tcgen05_guardrail_trap_unallocated_columns_being_dealloced,@function
        .size           $__internal_2_$__cuda_sm10x_tcgen05_guardrail_trap_unallocated_columns_being_dealloced,(.L_x_170 - $__internal_2_$__cuda_sm10x_tcgen05_guardrail_trap_unallocated_columns_being_dealloced)
$__internal_2_$__cuda_sm10x_tcgen05_guardrail_trap_unallocated_columns_being_dealloced:
[----:B------:R-:W-:Y:S05]  /*9b20*/  BPT.TRAP 0x1 ;  /* 0x000000040000795c */ /* 0x000fea0000300000 */
[----:B------:R-:W-:-:S04]  /*9b30*/  HFMA2 R3, -RZ, RZ, 0, 0 ;  /* 0x00000000ff037431 */ /* 0x000fc800000001ff */
[----:B------:R-:W-:Y:S05]  /*9b40*/  RET.REL.NODEC R2 `(_ZN7cutlass13device_kernelINS_4gemm6kernel13GemmUniversalIN4cute5tupleIJiiiiEEENS1_10collective13CollectiveMmaINS1_35MainloopSm100TmaUmmaWarpSpecializedILi4ELi2ELi4ENS5_IJNS4_1CILi1EEESB_SB_EEEEENS5_IJNSA_ILi64EEENSA_ILi256EEENSA_ILi32EEEEEEaNS5_IJlSB_lEEEaSI_NS4_8TiledMMAINS4_8MMA_AtomIJNS4_15SM100_MMA_S8_SSIaaiLi64ELi256ELNS4_4UMMA5MajorE0ELSN_0ELNSM_8SaturateE0EEEEEENS4_6LayoutISC_NS5_IJNSA_ILi0EEESS_SS_EEEEENS5_IJNS4_10UnderscoreESV_SV_EEEEENS4_13SM90_TMA_LOADENS4_14ComposedLayoutINS4_7SwizzleILi1ELi4ELi3EEENS4_18smem_ptr_flag_bitsILi8EEENSR_INS5_IJNSA_ILi8EEESG_EEENS5_IJSG_SB_EEEEEEEvNS4_8identityESY_S18_vS19_EENS_8epilogue10collective18CollectiveEpilogueINS1B_23Sm100TmaWarpSpecializedILi4ELi2ELi32ELb0ELb0EEEJSH_NS5_IJNSR_ISE_SB_EES1G_EEEaSI_aSI_NS1B_6fusion15FusionCallbacksIS1F_NS1I_17LinearCombinationIaiaiLNS_15FloatRoundStyleE2EEESH_S1H_JEEENS4_5SM1004TMEM4LOAD26SM100_TMEM_LOAD_16dp32b32xESY_NSZ_INS10_ILi2ELi4ELi3EEES13_NSR_INS5_IJS14_SE_EEENS5_IJSE_SB_EEEEEEENS4_39AutoVectorizingCopyWithAssumedAlignmentILi128EEENS4_14SM90_TMA_STOREES1W_S1Y_S1Y_EEEvvEEEEvNT_6ParamsE) ;  /* 0xffffff64022c7950 */ /* 0x000fea0003c3ffff */
.L_x_169:
[----:B------:R-:W-:-:S00]  /*9b50*/  BRA `(.L_x_169) ;  /* 0xfffffffc00fc7947 */ /* 0x000fc0000383ffff */
[----:B------:R-:W-:-:S00]  /*9b60*/  NOP ;  /* 0x0000000000007918 */ /* 0x000fc00000000000 */
        /* <DEDUP_REMOVED lines=9> */
.L_x_170:


//--------------------- .nv.global.init           --------------------------
	.section	.nv.global.init,"aw",@progbits
.nv.global.init:
	.type		$str$27,@object
	.size		$str$27,($str$28 - $str$27)
$str$27:
        /*0000*/ 	.byte	0x28, 0x61, 0x64, 0x64, 0x72, 0x65, 0x73, 0x73, 0x20, 0x26, 0x20, 0x6d, 0x61, 0x73, 0x6b, 0x29
        /*0010*/ 	.byte	0x20, 0x3d, 0x3d, 0x20, 0x30, 0x00
	.type		$str$28,@object
	.size		$str$28,($str$26 - $str$28)
$str$28:
        /*0016*/ 	.byte	0x2f, 0x74, 0x6d, 0x70, 0x2f, 0x63, 0x75, 0x74, 0x6c, 0x61, 0x73, 0x73, 0x5f, 0x73, 0x77, 0x65
        /*0026*/ 	.byte	0x65, 0x70, 0x5f, 0x73, 0x72, 0x63, 0x2f, 0x69, 0x6e, 0x63, 0x6c, 0x75, 0x64, 0x65, 0x2f, 0x63
        /*0036*/ 	.byte	0x75, 0x74, 0x65, 0x2f, 0x70, 0x6f, 0x69, 0x6e, 0x74, 0x65, 0x72, 0x5f, 0x66, 0x6c, 0x61, 0x67
        /*0046*/ 	.byte	0x67, 0x65, 0x64, 0x2e, 0x68, 0x70, 0x70, 0x00
	.type		$str$26,@object
	.size		$str$26,($str$25 - $str$26)
$str$26:
        /*004e*/ 	.byte	0x2f, 0x74, 0x6d, 0x70, 0x2f, 0x63, 0x75, 0x74, 0x6c, 0x61, 0x73, 0x73, 0x5f, 0x73, 0x77, 0x65
        /*005e*/ 	.byte	0x65, 0x70, 0x5f, 0x73, 0x72, 0x63, 0x2f, 0x69, 0x6e, 0x63, 0x6c, 0x75, 0x64, 0x65, 0x2f, 0x63
        /*006e*/ 	.byte	0x75, 0x74, 0x65, 0x2f, 0x61, 0x74, 0x6f, 0x6d, 0x2f, 0x63, 0x6f, 0x70, 0x79, 0x5f, 0x74, 0x72
        /*007e*/ 	.byte	0x61, 0x69, 0x74, 0x73, 0x5f, 0x73, 0x6d, 0x31, 0x30, 0x30, 0x2e, 0x68, 0x70, 0x70, 0x00
	.type		$str$25,@object
	.size		$str$25,(__unnamed_1 - $str$25)
$str$25:
        /*008d*/ 	.byte	0x28, 0x28, 0x75, 0x69, 0x6e, 0x74, 0x33, 0x32, 0x5f, 0x74, 0x28, 0x74, 0x68, 0x72, 0x65, 0x61
        /*009d*/ 	.byte	0x64, 0x49, 0x64, 0x78, 0x2e, 0x78, 0x29, 0x20, 0x2f, 0x20, 0x33, 0x32, 0x29, 0x20, 0x25, 0x20
        /*00ad*/ 	.byte	0x34, 0x29, 0x20, 0x3d, 0x3d, 0x20, 0x28, 0x28, 0x28, 0x74, 0x6d, 0x65, 0x6d, 0x5f, 0x61, 0x64
        /*00bd*/ 	.byte	0x64, 0x72, 0x20, 0x3e, 0x3e, 0x20, 0x31, 0x36, 0x29, 0x20, 0x2f, 0x20, 0x33, 0x32, 0x29, 0x20
        /*00cd*/ 	.byte	0x25, 0x20, 0x34, 0x29, 0x00
	.type		__unnamed_1,@object
	.size		__unnamed_1,(__unnamed_2 - __unnamed_1)
__unnamed_1:
        /*00d2*/ 	.byte	0x61, 0x75, 0x74, 0x6f, 0x20, 0x63, 0x75, 0x74, 0x65, 0x3a, 0x3a, 0x61, 0x73, 0x5f, 0x70, 0x6f
        /* <DEDUP_REMOVED lines=24> */
        /*0262*/ 	.byte	0x00
	.type		__unnamed_2,@object
	.size		__unnamed_2,(__unnamed_3 - __unnamed_2)
__unnamed_2:
        /* <DEDUP_REMOVED lines=26> */
	.type		__unnamed_3,@object
	.size		__unnamed_3,(.L_3 - __unnamed_3)
__unnamed_3:
        /* <DEDUP_REMOVED lines=41> */
.L_3:


//--------------------- .nv.shared._ZN7cutlass13device_kernelINS_4gemm6kernel13GemmUniversalIN4cute5tupleIJiiiiEEENS1_10collective13CollectiveMmaINS1_35MainloopSm100TmaUmmaWarpSpecializedILi4ELi2ELi4ENS5_IJNS4_1CILi1EEESB_SB_EEEEENS5_IJNSA_ILi64EEENSA_ILi256EEENSA_ILi32EEEEEEaNS5_IJlSB_lEEEaSI_NS4_8TiledMMAINS4_8MMA_AtomIJNS4_15SM100_MMA_S8_SSIaaiLi64ELi256ELNS4_4UMMA5MajorE0ELSN_0ELNSM_8SaturateE0EEEEEENS4_6LayoutISC_NS5_IJNSA_ILi0EEESS_SS_EEEEENS5_IJNS4_10UnderscoreESV_SV_EEEEENS4_13SM90_TMA_LOADENS4_14ComposedLayoutINS4_7SwizzleILi1ELi4ELi3EEENS4_18smem_ptr_flag_bitsILi8EEENSR_INS5_IJNSA_ILi8EEESG_EEENS5_IJSG_SB_EEEEEEEvNS4_8identityESY_S18_vS19_EENS_8epilogue10collective18CollectiveEpilogueINS1B_23Sm100TmaWarpSpecializedILi4ELi2ELi32ELb0ELb0EEEJSH_NS5_IJNSR_ISE_SB_EES1G_EEEaSI_aSI_NS1B_6fusion15FusionCallbacksIS1F_NS1I_17LinearCombinationIaiaiLNS_15FloatRoundStyleE2EEESH_S1H_JEEENS4_5SM1004TMEM4LOAD26SM100_TMEM_LOAD_16dp32b32xESY_NSZ_INS10_ILi2ELi4ELi3EEES13_NSR_INS5_IJS14_SE_EEENS5_IJSE_SB_EEEEEEENS4_39AutoVectorizingCopyWithAssumedAlignmentILi128EEENS4_14SM90_TMA_STOREES1W_S1Y_S1Y_EEEvvEEEEvNT_6ParamsE --------------------------
	.section	.nv.shared._ZN7cutlass13device_kernelINS_4gemm6kernel13GemmUniversalIN4cute5tupleIJiiiiEEENS1_10collective13CollectiveMmaINS1_35MainloopSm100TmaUmmaWarpSpecializedILi4ELi2ELi4ENS5_IJNS4_1CILi1EEESB_SB_EEEEENS5_IJNSA_ILi64EEENSA_ILi256EEENSA_ILi32EEEEEEaNS5_IJlSB_lEEEaSI_NS4_8TiledMMAINS4_8MMA_AtomIJNS4_15SM100_MMA_S8_SSIaaiLi64ELi256ELNS4_4UMMA5MajorE0ELSN_0ELNSM_8SaturateE0EEEEEENS4_6LayoutISC_NS5_IJNSA_ILi0EEESS_SS_EEEEENS5_IJNS4_10UnderscoreESV_SV_EEEEENS4_13SM90_TMA_LOADENS4_14ComposedLayoutINS4_7SwizzleILi1ELi4ELi3EEENS4_18smem_ptr_flag_bitsILi8EEENSR_INS5_IJNSA_ILi8EEESG_EEENS5_IJSG_SB_EEEEEEEvNS4_8identityESY_S18_vS19_EENS_8epilogue10collective18CollectiveEpilogueINS1B_23Sm100TmaWarpSpecializedILi4ELi2ELi32ELb0ELb0EEEJSH_NS5_IJNSR_ISE_SB_EES1G_EEEaSI_aSI_NS1B_6fusion15FusionCallbacksIS1F_NS1I_17LinearCombinationIaiaiLNS_15FloatRoundStyleE2EEESH_S1H_JEEENS4_5SM1004TMEM4LOAD26SM100_TMEM_LOAD_16dp32b32xESY_NSZ_INS10_ILi2ELi4ELi3EEES13_NSR_INS5_IJS14_SE_EEENS5_IJSE_SB_EEEEEEENS4_39AutoVectorizingCopyWithAssumedAlignmentILi128EEENS4_14SM90_TMA_STOREES1W_S1Y_S1Y_EEEvvEEEEvNT_6ParamsE,"aw",@nobits
	.sectionflags	@""
	.align	16
	.zero		1024


//--------------------- .nv.shared.reserved.0     --------------------------
	.section	.nv.shared.reserved.0,"aw",@nobits
	.weak		__nv_reservedSMEM_offset_0_alias
	.size		__nv_reservedSMEM_offset_0_alias, 0, 64
	.other		__nv_reservedSMEM_offset_0_alias,@"STO_CUDA_RESERVED_SHARED STV_DEFAULT"
__nv_reservedSMEM_offset_0_alias:
	.zero		0
.nv.shared.reserved.0:
	.zero		64
	.weak		__nv_reservedSMEM_tcgen05_partition
	.type		__nv_reservedSMEM_tcgen05_partition,@object
	.size		__nv_reservedSMEM_tcgen05_partition,(.L_0 - __nv_reservedSMEM_tcgen05_partition)
__nv_reservedSMEM_tcgen05_partition:
	.zero		32
.L_0:


//--------------------- .nv.global                --------------------------
	.section	.nv.global,"aw",@nobits
.nv.global:
	.type		_ZN40_INTERNAL_a5959051_4_k_cu_345154a6_310234cute1_E,@object
	.size		_ZN40_INTERNAL_a5959051_4_k_cu_345154a6_310234cute1_E,(_ZN40_INTERNAL_a5959051_4_k_cu_345154a6_310234cuda3std3__45__cpo6cbeginE - _ZN40_INTERNAL_a5959051_4_k_cu_345154a6_310234cute1_E)
_ZN40_INTERNAL_a5959051_4_k_cu_345154a6_310234cute1_E:
	.zero		1
	.type		_ZN40_INTERNAL_a5959051_4_k_cu_345154a6_310234cuda3std3__45__cpo6cbeginE,@object
	.size		_ZN40_INTERNAL_a5959051_4_k_cu_345154a6_310234cuda3std3__45__cpo6cbeginE,(_ZN40_INTERNAL_a5959051_4_k_cu_345154a6_310234cuda3std3__48in_placeE - _ZN40_INTERNAL_a5959051_4_k_cu_345154a6_310234cuda3std3__45__cpo6cbeginE)
_ZN40_INTERNAL_a5959051_4_k_cu_345154a6_310234cuda3std3__45__cpo6cbeginE:
	.zero		1
	.type		_ZN40_INTERNAL_a5959051_4_k_cu_345154a6_310234cuda3std3__48in_placeE,@object
	.size		_ZN40_INTERNAL_a5959051_4_k_cu_345154a6_310234cuda3std3__48in_placeE,(_ZN40_INTERNAL_a5959051_4_k_cu_345154a6_310234cuda3std6ranges3__45__cpo9iter_moveE - _ZN40_INTERNAL_a5959051_4_k_cu_345154a6_310234cuda3std3__48in_placeE)
_ZN40_INTERNAL_a5959051_4_k_cu_345154a6_310234cuda3std3__48in_placeE:
	.zero		1
	.type		_ZN40_INTERNAL_a5959051_4_k_cu_345154a6_310234cuda3std6ranges3__45__cpo9iter_moveE,@object
	.size		_ZN40_INTERNAL_a5959051_4_k_cu_345154a6_310234cuda3std6ranges3__45__cpo9iter_moveE,(_ZN40_INTERNAL_a5959051_4_k_cu_345154a6_310234cuda3std3__45__cpo5beginE - _ZN40_INTERNAL_a5959051_4_k_cu_345154a6_310234cuda3std6ranges3__45__cpo9iter_moveE)
_ZN40_INTERNAL_a5959051_4_k_cu_345154a6_310234cuda3std6ranges3__45__cpo9iter_moveE:
	.zero		1
	.type		_ZN40_INTERNAL_a5959051_4_k_cu_345154a6_310234cuda3std3__45__cpo5beginE,@object
	.size		_ZN40_INTERNAL_a5959051_4_k_cu_345154a6_310234cuda3std3__45__cpo5beginE,(_ZN40_INTERNAL_a5959051_4_k_cu_345154a6_310234cuda3std3__442_GLOBAL__N__a5959051_4_k_cu_345154a6_310236ignoreE - _ZN40_INTERNAL_a5959051_4_k_cu_345154a6_310234cuda3std3__45__cpo5beginE)
_ZN40_INTERNAL_a5959051_4_k_cu_345154a6_310234cuda3std3__45__cpo5beginE:
	.zero		1
	.type		_ZN40_INTERNAL_a5959051_4_k_cu_345154a6_310234cuda3std3__442_GLOBAL__N__a5959051_4_k_cu_345154a6_310236ignoreE,@object
	.size		_ZN40_INTERNAL_a5959051_4_k_cu_345154a6_310234cuda3std3__442_GLOBAL__N__a5959051_4_k_cu_345154a6_310236ignoreE,(_ZN40_INTERNAL_a5959051_4_k_cu_345154a6_310234cute7productE - _ZN40_INTERNAL_a5959051_4_k_cu_345154a6_310234cuda3std3__442_GLOBAL__N__a5959051_4_k_cu_345154a6_310236ignoreE)
_ZN40_INTERNAL_a5959051_4_k_cu_345154a6_310234cuda3std3__442_GLOBAL__N__a5959051_4_k_cu_345154a6_310236ignoreE:
	.zero		1
	.type		_ZN40_INTERNAL_a5959051_4_k_cu_345154a6_310234cute7productE,@object
	.size		_ZN40_INTERNAL_a5959051_4_k_cu_345154a6_310234cute7productE,(_ZN40_INTERNAL_a5959051_4_k_cu_345154a6_310234cuda3std3__45__cpo3endE - _ZN40_INTERNAL_a5959051_4_k_cu_345154a6_310234cute7productE)
_ZN40_INTERNAL_a5959051_4_k_cu_345154a6_310234cute7productE:
	.zero		1
	.type		_ZN40_INTERNAL_a5959051_4_k_cu_345154a6_310234cuda3std3__45__cpo3endE,@object
	.size		_ZN40_INTERNAL_a5959051_4_k_cu_345154a6_310234cuda3std3__45__cpo3endE,(_ZN40_INTERNAL_a5959051_4_k_cu_345154a6_310234cuda3std3__419piecewise_constructE - _ZN40_INTERNAL_a5959051_4_k_cu_345154a6_310234cuda3std3__45__cpo3endE)
_ZN40_INTERNAL_a5959051_4_k_cu_345154a6_310234cuda3std3__45__cpo3endE:
	.zero		1
	.type		_ZN40_INTERNAL_a5959051_4_k_cu_345154a6_310234cuda3std3__419piecewise_constructE,@object
	.size		_ZN40_INTERNAL_a5959051_4_k_cu_345154a6_310234cuda3std3__419piecewise_constructE,(_ZN40_INTERNAL_a5959051_4_k_cu_345154a6_310234cuda3std3__45__cpo4cendE - _ZN40_INTERNAL_a5959051_4_k_cu_345154a6_310234cuda3std3__419piecewise_constructE)
_ZN40_INTERNAL_a5959051_4_k_cu_345154a6_310234cuda3std3__419piecewise_constructE:
	.zero		1
	.type		_ZN40_INTERNAL_a5959051_4_k_cu_345154a6_310234cuda3std3__45__cpo4cendE,@object
	.size		_ZN40_INTERNAL_a5959051_4_k_cu_345154a6_310234cuda3std3__45__cpo4cendE,(_ZN40_INTERNAL_a5959051_4_k_cu_345154a6_310234cuda3std6ranges3__45__cpo4swapE - _ZN40_INTERNAL_a5959051_4_k_cu_345154a6_310234cuda3std3__45__cpo4cendE)
_ZN40_INTERNAL_a5959051_4_k_cu_345154a6_310234cuda3std3__45__cpo4cendE:
	.zero		1
	.type		_ZN40_INTERNAL_a5959051_4_k_cu_345154a6_310234cuda3std6ranges3__45__cpo4swapE,@object
	.size		_ZN40_INTERNAL_a5959051_4_k_cu_345154a6_310234cuda3std6ranges3__45__cpo4swapE,(.L_11 - _ZN40_INTERNAL_a5959051_4_k_cu_345154a6_310234cuda3std6ranges3__45__cpo4swapE)
_ZN40_INTERNAL_a5959051_4_k_cu_345154a6_310234cuda3std6ranges3__45__cpo4swapE:
	.zero		1
.L_11:


//--------------------- .nv.constant0._ZN7cutlass13device_kernelINS_4gemm6kernel13GemmUniversalIN4cute5tupleIJiiiiEEENS1_10collective13CollectiveMmaINS1_35MainloopSm100TmaUmmaWarpSpecializedILi4ELi2ELi4ENS5_IJNS4_1CILi1EEESB_SB_EEEEENS5_IJNSA_ILi64EEENSA_ILi256EEENSA_ILi32EEEEEEaNS5_IJlSB_lEEEaSI_NS4_8TiledMMAINS4_8MMA_AtomIJNS4_15SM100_MMA_S8_SSIaaiLi64ELi256ELNS4_4UMMA5MajorE0ELSN_0ELNSM_8SaturateE0EEEEEENS4_6LayoutISC_NS5_IJNSA_ILi0EEESS_SS_EEEEENS5_IJNS4_10UnderscoreESV_SV_EEEEENS4_13SM90_TMA_LOADENS4_14ComposedLayoutINS4_7SwizzleILi1ELi4ELi3EEENS4_18smem_ptr_flag_bitsILi8EEENSR_INS5_IJNSA_ILi8EEESG_EEENS5_IJSG_SB_EEEEEEEvNS4_8identityESY_S18_vS19_EENS_8epilogue10collective18CollectiveEpilogueINS1B_23Sm100TmaWarpSpecializedILi4ELi2ELi32ELb0ELb0EEEJSH_NS5_IJNSR_ISE_SB_EES1G_EEEaSI_aSI_NS1B_6fusion15FusionCallbacksIS1F_NS1I_17LinearCombinationIaiaiLNS_15FloatRoundStyleE2EEESH_S1H_JEEENS4_5SM1004TMEM4LOAD26SM100_TMEM_LOAD_16dp32b32xESY_NSZ_INS10_ILi2ELi4ELi3EEES13_NSR_INS5_IJS14_SE_EEENS5_IJSE_SB_EEEEEEENS4_39AutoVectorizingCopyWithAssumedAlignmentILi128EEENS4_14SM90_TMA_STOREES1W_S1Y_S1Y_EEEvvEEEEvNT_6ParamsE --------------------------
	.section	.nv.constant0._ZN7cutlass13device_kernelINS_4gemm6kernel13GemmUniversalIN4cute5tupleIJiiiiEEENS1_10collective13CollectiveMmaINS1_35MainloopSm100TmaUmmaWarpSpecializedILi4ELi2ELi4ENS5_IJNS4_1CILi1EEESB_SB_EEEEENS5_IJNSA_ILi64EEENSA_ILi256EEENSA_ILi32EEEEEEaNS5_IJlSB_lEEEaSI_NS4_8TiledMMAINS4_8MMA_AtomIJNS4_15SM100_MMA_S8_SSIaaiLi64ELi256ELNS4_4UMMA5MajorE0ELSN_0ELNSM_8SaturateE0EEEEEENS4_6LayoutISC_NS5_IJNSA_ILi0EEESS_SS_EEEEENS5_IJNS4_10UnderscoreESV_SV_EEEEENS4_13SM90_TMA_LOADENS4_14ComposedLayoutINS4_7SwizzleILi1ELi4ELi3EEENS4_18smem_ptr_flag_bitsILi8EEENSR_INS5_IJNSA_ILi8EEESG_EEENS5_IJSG_SB_EEEEEEEvNS4_8identityESY_S18_vS19_EENS_8epilogue10collective18CollectiveEpilogueINS1B_23Sm100TmaWarpSpecializedILi4ELi2ELi32ELb0ELb0EEEJSH_NS5_IJNSR_ISE_SB_EES1G_EEEaSI_aSI_NS1B_6fusion15FusionCallbacksIS1F_NS1I_17LinearCombinationIaiaiLNS_15FloatRoundStyleE2EEESH_S1H_JEEENS4_5SM1004TMEM4LOAD26SM100_TMEM_LOAD_16dp32b32xESY_NSZ_INS10_ILi2ELi4ELi3EEES13_NSR_INS5_IJS14_SE_EEENS5_IJSE_SB_EEEEEEENS4_39AutoVectorizingCopyWithAssumedAlignmentILi128EEENS4_14SM90_TMA_STOREES1W_S1Y_S1Y_EEEvvEEEEvNT_6ParamsE,"a",@progbits
	.sectionflags	@""
	.align	4
.nv.constant0._ZN7cutlass13device_kernelINS_4gemm6kernel13GemmUniversalIN4cute5tupleIJiiiiEEENS1_10collective13CollectiveMmaINS1_35MainloopSm100TmaUmmaWarpSpecializedILi4ELi2ELi4ENS5_IJNS4_1CILi1EEESB_SB_EEEEENS5_IJNSA_ILi64EEENSA_ILi256EEENSA_ILi32EEEEEEaNS5_IJlSB_lEEEaSI_NS4_8TiledMMAINS4_8MMA_AtomIJNS4_15SM100_MMA_S8_SSIaaiLi64ELi256ELNS4_4UMMA5MajorE0ELSN_0ELNSM_8SaturateE0EEEEEENS4_6LayoutISC_NS5_IJNSA_ILi0EEESS_SS_EEEEENS5_IJNS4_10UnderscoreESV_SV_EEEEENS4_13SM90_TMA_LOADENS4_14ComposedLayoutINS4_7SwizzleILi1ELi4ELi3EEENS4_18smem_ptr_flag_bitsILi8EEENSR_INS5_IJNSA_ILi8EEESG_EEENS5_IJSG_SB_EEEEEEEvNS4_8identityESY_S18_vS19_EENS_8epilogue10collective18CollectiveEpilogueINS1B_23Sm100TmaWarpSpecializedILi4ELi2ELi32ELb0ELb0EEEJSH_NS5_IJNSR_ISE_SB_EES1G_EEEaSI_aSI_NS1B_6fusion15FusionCallbacksIS1F_NS1I_17LinearCombinationIaiaiLNS_15FloatRoundStyleE2EEESH_S1H_JEEENS4_5SM1004TMEM4LOAD26SM100_TMEM_LOAD_16dp32b32xESY_NSZ_INS10_ILi2ELi4ELi3EEES13_NSR_INS5_IJS14_SE_EEENS5_IJSE_SB_EEEEEEENS4_39AutoVectorizingCopyWithAssumedAlignmentILi128EEENS4_14SM90_TMA_STOREES1W_S1Y_S1Y_EEEvvEEEEvNT_6ParamsE:
	.zero		2944


//--------------------- SYMBOLS --------------------------

	.type		.nv.reservedSmem.offset0,@object
	.size		.nv.reservedSmem.offset0,0x4
	.type		.nv.reservedSmem.cap,@object
	.size		.nv.reservedSmem.cap,0x4
	.type		__assertfail,@function
